	.target	sm_100a

	.elftype	@"ET_EXEC"


//--------------------- .note.nv.tkinfo           --------------------------
	.section	.note.nv.tkinfo,"",@"SHT_NOTE"
	.sectionflags	@"SHF_NOTE_NV_TKINFO"
	.tkinfo
        /*0018*/ 	.word	0x00000002
        /*0030*/ 	.string	""
        /*0030*/ 	.string	"ptxas"
        /*0030*/ 	.string	"Cuda compilation tools, release 13.0, V13.0.88"
        /*0030*/ 	.string	"Build cuda_13.0.r13.0/compiler.36424714_0"
        /*0030*/ 	.string	"-arch sm_100a -m 64 "



//--------------------- .note.nv.cuinfo           --------------------------
	.section	.note.nv.cuinfo,"",@"SHT_NOTE"
	.sectionflags	@"SHF_NOTE_NV_CUINFO"
        /*0018*/ 	.short	0x0002
        /*001a*/ 	.short	0x0064
        /*001c*/ 	.short	0x0082
	.zero		2


//--------------------- .nv.info                  --------------------------
	.section	.nv.info,"",@"SHT_CUDA_INFO"
	.align	4


	//----- nvinfo : EIATTR_REGCOUNT
	.align		4
        /*0000*/ 	.byte	0x04, 0x2f
        /*0002*/ 	.short	(.L_1 - .L_0)
	.align		4
.L_0:
        /*0004*/ 	.word	index@(_ZN17fastertransformer36add_bias_input_COL32_int8I_DataTypeOINS_5half4EEEvPT_PKaPKS2_S7_iiPKf)
        /*0008*/ 	.word	0x0000001a


	//----- nvinfo : EIATTR_FRAME_SIZE
	.align		4
.L_1:
        /*000c*/ 	.byte	0x04, 0x11
        /*000e*/ 	.short	(.L_3 - .L_2)
	.align		4
.L_2:
        /*0010*/ 	.word	index@(_ZN17fastertransformer36add_bias_input_COL32_int8I_DataTypeOINS_5half4EEEvPT_PKaPKS2_S7_iiPKf)
        /*0014*/ 	.word	0x00000000


	//----- nvinfo : EIATTR_REGCOUNT
	.align		4
.L_3:
        /*0018*/ 	.byte	0x04, 0x2f
        /*001a*/ 	.short	(.L_5 - .L_4)
	.align		4
.L_4:
        /*001c*/ 	.word	index@(_ZN17fastertransformer37add_bias_input_COL32_int32I_DataTypeOINS_5half4EEEvPT_PKiPKS2_S7_iiPKfS9_i)
        /*0020*/ 	.word	0x00000018


	//----- nvinfo : EIATTR_FRAME_SIZE
	.align		4
.L_5:
        /*0024*/ 	.byte	0x04, 0x11
        /*0026*/ 	.short	(.L_7 - .L_6)
	.align		4
.L_6:
        /*0028*/ 	.word	index@(_ZN17fastertransformer37add_bias_input_COL32_int32I_DataTypeOINS_5half4EEEvPT_PKiPKS2_S7_iiPKfS9_i)
        /*002c*/ 	.word	0x00000000


	//----- nvinfo : EIATTR_REGCOUNT
	.align		4
.L_7:
        /*0030*/ 	.byte	0x04, 0x2f
        /*0032*/ 	.short	(.L_9 - .L_8)
	.align		4
.L_8:
        /*0034*/ 	.word	index@(_ZN17fastertransformer15addBiasResidualIfLi1EiEEvPT_PKT1_PKS1_S7_S7_PKfS9_ii)
        /*0038*/ 	.word	0x00000014


	//----- nvinfo : EIATTR_FRAME_SIZE
	.align		4
.L_9:
        /*003c*/ 	.byte	0x04, 0x11
        /*003e*/ 	.short	(.L_11 - .L_10)
	.align		4
.L_10:
        /*0040*/ 	.word	index@(_ZN17fastertransformer15addBiasResidualIfLi1EiEEvPT_PKT1_PKS1_S7_S7_PKfS9_ii)
        /*0044*/ 	.word	0x00000000


	//----- nvinfo : EIATTR_REGCOUNT
	.align		4
.L_11:
        /*0048*/ 	.byte	0x04, 0x2f
        /*004a*/ 	.short	(.L_13 - .L_12)
	.align		4
.L_12:
        /*004c*/ 	.word	index@(_ZN17fastertransformer15addBiasResidualIfLi1EfEEvPT_PKT1_PKS1_S7_S7_PKfS9_ii)
        /*0050*/ 	.word	0x00000010


	//----- nvinfo : EIATTR_FRAME_SIZE
	.align		4
.L_13:
        /*0054*/ 	.byte	0x04, 0x11
        /*0056*/ 	.short	(.L_15 - .L_14)
	.align		4
.L_14:
        /*0058*/ 	.word	index@(_ZN17fastertransformer15addBiasResidualIfLi1EfEEvPT_PKT1_PKS1_S7_S7_PKfS9_ii)
        /*005c*/ 	.word	0x00000000


	//----- nvinfo : EIATTR_REGCOUNT
	.align		4
.L_15:
        /*0060*/ 	.byte	0x04, 0x2f
        /*0062*/ 	.short	(.L_17 - .L_16)
	.align		4
.L_16:
        /*0064*/ 	.word	index@(_ZN17fastertransformer15addBiasResidualIfLi2EiEEvPT_PKT1_PKS1_S7_S7_PKfS9_ii)
        /*0068*/ 	.word	0x00000013


	//----- nvinfo : EIATTR_FRAME_SIZE
	.align		4
.L_17:
        /*006c*/ 	.byte	0x04, 0x11
        /*006e*/ 	.short	(.L_19 - .L_18)
	.align		4
.L_18:
        /*0070*/ 	.word	index@(_ZN17fastertransformer15addBiasResidualIfLi2EiEEvPT_PKT1_PKS1_S7_S7_PKfS9_ii)
        /*0074*/ 	.word	0x00000000


	//----- nvinfo : EIATTR_REGCOUNT
	.align		4
.L_19:
        /*0078*/ 	.byte	0x04, 0x2f
        /*007a*/ 	.short	(.L_21 - .L_20)
	.align		4
.L_20:
        /*007c*/ 	.word	index@(_ZN17fastertransformer15addBiasResidualIfLi2EfEEvPT_PKT1_PKS1_S7_S7_PKfS9_ii)
        /*0080*/ 	.word	0x00000012


	//----- nvinfo : EIATTR_FRAME_SIZE
	.align		4
.L_21:
        /*0084*/ 	.byte	0x04, 0x11
        /*0086*/ 	.short	(.L_23 - .L_22)
	.align		4
.L_22:
        /*0088*/ 	.word	index@(_ZN17fastertransformer15addBiasResidualIfLi2EfEEvPT_PKT1_PKS1_S7_S7_PKfS9_ii)
        /*008c*/ 	.word	0x00000000


	//----- nvinfo : EIATTR_REGCOUNT
	.align		4
.L_23:
        /*0090*/ 	.byte	0x04, 0x2f
        /*0092*/ 	.short	(.L_25 - .L_24)
	.align		4
.L_24:
        /*0094*/ 	.word	index@(_ZN17fastertransformer15addBiasResidualI6__halfLi1EiEEvPT_PKT1_PKS2_S8_S8_PKfSA_ii)
        /*0098*/ 	.word	0x00000012


	//----- nvinfo : EIATTR_FRAME_SIZE
	.align		4
.L_25:
        /*009c*/ 	.byte	0x04, 0x11
        /*009e*/ 	.short	(.L_27 - .L_26)
	.align		4
.L_26:
        /*00a0*/ 	.word	index@(_ZN17fastertransformer15addBiasResidualI6__halfLi1EiEEvPT_PKT1_PKS2_S8_S8_PKfSA_ii)
        /*00a4*/ 	.word	0x00000000


	//----- nvinfo : EIATTR_REGCOUNT
	.align		4
.L_27:
        /*00a8*/ 	.byte	0x04, 0x2f
        /*00aa*/ 	.short	(.L_29 - .L_28)
	.align		4
.L_28:
        /*00ac*/ 	.word	index@(_ZN17fastertransformer15addBiasResidualI6__halfLi1ES1_EEvPT_PKT1_PKS2_S8_S8_PKfSA_ii)
        /*00b0*/ 	.word	0x00000010


	//----- nvinfo : EIATTR_FRAME_SIZE
	.align		4
.L_29:
        /*00b4*/ 	.byte	0x04, 0x11
        /*00b6*/ 	.short	(.L_31 - .L_30)
	.align		4
.L_30:
        /*00b8*/ 	.word	index@(_ZN17fastertransformer15addBiasResidualI6__halfLi1ES1_EEvPT_PKT1_PKS2_S8_S8_PKfSA_ii)
        /*00bc*/ 	.word	0x00000000


	//----- nvinfo : EIATTR_REGCOUNT
	.align		4
.L_31:
        /*00c0*/ 	.byte	0x04, 0x2f
        /*00c2*/ 	.short	(.L_33 - .L_32)
	.align		4
.L_32:
        /*00c4*/ 	.word	index@(_ZN17fastertransformer15addBiasResidualI6__halfLi2EiEEvPT_PKT1_PKS2_S8_S8_PKfSA_ii)
        /*00c8*/ 	.word	0x00000012


	//----- nvinfo : EIATTR_FRAME_SIZE
	.align		4
.L_33:
        /*00cc*/ 	.byte	0x04, 0x11
        /*00ce*/ 	.short	(.L_35 - .L_34)
	.align		4
.L_34:
        /*00d0*/ 	.word	index@(_ZN17fastertransformer15addBiasResidualI6__halfLi2EiEEvPT_PKT1_PKS2_S8_S8_PKfSA_ii)
        /*00d4*/ 	.word	0x00000000


	//----- nvinfo : EIATTR_REGCOUNT
	.align		4
.L_35:
        /*00d8*/ 	.byte	0x04, 0x2f
        /*00da*/ 	.short	(.L_37 - .L_36)
	.align		4
.L_36:
        /*00dc*/ 	.word	index@(_ZN17fastertransformer15addBiasResidualI6__halfLi2ES1_EEvPT_PKT1_PKS2_S8_S8_PKfSA_ii)
        /*00e0*/ 	.word	0x00000012


	//----- nvinfo : EIATTR_FRAME_SIZE
	.align		4
.L_37:
        /*00e4*/ 	.byte	0x04, 0x11
        /*00e6*/ 	.short	(.L_39 - .L_38)
	.align		4
.L_38:
        /*00e8*/ 	.word	index@(_ZN17fastertransformer15addBiasResidualI6__halfLi2ES1_EEvPT_PKT1_PKS2_S8_S8_PKfSA_ii)
        /*00ec*/ 	.word	0x00000000


	//----- nvinfo : EIATTR_REGCOUNT
	.align		4
.L_39:
        /*00f0*/ 	.byte	0x04, 0x2f
        /*00f2*/ 	.short	(.L_41 - .L_40)
	.align		4
.L_40:
        /*00f4*/ 	.word	index@(_ZN17fastertransformer27addBiasAttentionFfnResidualIfEEvPT_PKS1_S4_S4_iii)
        /*00f8*/ 	.word	0x00000010


	//----- nvinfo : EIATTR_FRAME_SIZE
	.align		4
.L_41:
        /*00fc*/ 	.byte	0x04, 0x11
        /*00fe*/ 	.short	(.L_43 - .L_42)
	.align		4
.L_42:
        /*0100*/ 	.word	index@(_ZN17fastertransformer27addBiasAttentionFfnResidualIfEEvPT_PKS1_S4_S4_iii)
        /*0104*/ 	.word	0x00000000


	//----- nvinfo : EIATTR_REGCOUNT
	.align		4
.L_43:
        /*0108*/ 	.byte	0x04, 0x2f
        /*010a*/ 	.short	(.L_45 - .L_44)
	.align		4
.L_44:
        /*010c*/ 	.word	index@(_ZN17fastertransformer27addBiasAttentionFfnResidualIfEEvPT_PKS1_S4_S4_S4_iii)
        /*0110*/ 	.word	0x00000012


	//----- nvinfo : EIATTR_FRAME_SIZE
	.align		4
.L_45:
        /*0114*/ 	.byte	0x04, 0x11
        /*0116*/ 	.short	(.L_47 - .L_46)
	.align		4
.L_46:
        /*0118*/ 	.word	index@(_ZN17fastertransformer27addBiasAttentionFfnResidualIfEEvPT_PKS1_S4_S4_S4_iii)
        /*011c*/ 	.word	0x00000000


	//----- nvinfo : EIATTR_REGCOUNT
	.align		4
.L_47:
        /*0120*/ 	.byte	0x04, 0x2f
        /*0122*/ 	.short	(.L_49 - .L_48)
	.align		4
.L_48:
        /*0124*/ 	.word	index@(_ZN17fastertransformer27addBiasAttentionFfnResidualI6__halfEEvPT_PKS2_S5_S5_iii)
        /*0128*/ 	.word	0x00000010


	//----- nvinfo : EIATTR_FRAME_SIZE
	.align		4
.L_49:
        /*012c*/ 	.byte	0x04, 0x11
        /*012e*/ 	.short	(.L_51 - .L_50)
	.align		4
.L_50:
        /*0130*/ 	.word	index@(_ZN17fastertransformer27addBiasAttentionFfnResidualI6__halfEEvPT_PKS2_S5_S5_iii)
        /*0134*/ 	.word	0x00000000


	//----- nvinfo : EIATTR_REGCOUNT
	.align		4
.L_51:
        /*0138*/ 	.byte	0x04, 0x2f
        /*013a*/ 	.short	(.L_53 - .L_52)
	.align		4
.L_52:
        /*013c*/ 	.word	index@(_ZN17fastertransformer27addBiasAttentionFfnResidualI6__halfEEvPT_PKS2_S5_S5_S5_iii)
        /*0140*/ 	.word	0x00000010


	//----- nvinfo : EIATTR_FRAME_SIZE
	.align		4
.L_53:
        /*0144*/ 	.byte	0x04, 0x11
        /*0146*/ 	.short	(.L_55 - .L_54)
	.align		4
.L_54:
        /*0148*/ 	.word	index@(_ZN17fastertransformer27addBiasAttentionFfnResidualI6__halfEEvPT_PKS2_S5_S5_S5_iii)
        /*014c*/ 	.word	0x00000000


	//----- nvinfo : EIATTR_REGCOUNT
	.align		4
.L_55:
        /*0150*/ 	.byte	0x04, 0x2f
        /*0152*/ 	.short	(.L_57 - .L_56)
	.align		4
.L_56:
        /*0154*/ 	.word	index@(_ZN17fastertransformer13T5addResidualIfEEvPT_PKS1_ii)
        /*0158*/ 	.word	0x0000000a


	//----- nvinfo : EIATTR_FRAME_SIZE
	.align		4
.L_57:
        /*015c*/ 	.byte	0x04, 0x11
        /*015e*/ 	.short	(.L_59 - .L_58)
	.align		4
.L_58:
        /*0160*/ 	.word	index@(_ZN17fastertransformer13T5addResidualIfEEvPT_PKS1_ii)
        /*0164*/ 	.word	0x00000000


	//----- nvinfo : EIATTR_REGCOUNT
	.align		4
.L_59:
        /*0168*/ 	.byte	0x04, 0x2f
        /*016a*/ 	.short	(.L_61 - .L_60)
	.align		4
.L_60:
        /*016c*/ 	.word	index@(_ZN17fastertransformer13T5addResidualI6__halfEEvPT_PKS2_ii)
        /*0170*/ 	.word	0x0000000a


	//----- nvinfo : EIATTR_FRAME_SIZE
	.align		4
.L_61:
        /*0174*/ 	.byte	0x04, 0x11
        /*0176*/ 	.short	(.L_63 - .L_62)
	.align		4
.L_62:
        /*0178*/ 	.word	index@(_ZN17fastertransformer13T5addResidualI6__halfEEvPT_PKS2_ii)
        /*017c*/ 	.word	0x00000000


	//----- nvinfo : EIATTR_REGCOUNT
	.align		4
.L_63:
        /*0180*/ 	.byte	0x04, 0x2f
        /*0182*/ 	.short	(.L_65 - .L_64)
	.align		4
.L_64:
        /*0184*/ 	.word	index@(_ZN17fastertransformer36add_bias_input_COL32_int8I_DataTypeOIfEEvPT_PKaPKS1_S6_iiPKf)
        /*0188*/ 	.word	0x0000001c


	//----- nvinfo : EIATTR_FRAME_SIZE
	.align		4
.L_65:
        /*018c*/ 	.byte	0x04, 0x11
        /*018e*/ 	.short	(.L_67 - .L_66)
	.align		4
.L_66:
        /*0190*/ 	.word	index@(_ZN17fastertransformer36add_bias_input_COL32_int8I_DataTypeOIfEEvPT_PKaPKS1_S6_iiPKf)
        /*0194*/ 	.word	0x00000000


	//----- nvinfo : EIATTR_REGCOUNT
	.align		4
.L_67:
        /*0198*/ 	.byte	0x04, 0x2f
        /*019a*/ 	.short	(.L_69 - .L_68)
	.align		4
.L_68:
        /*019c*/ 	.word	index@(_ZN17fastertransformer36add_bias_input_COL32_int8I_DataTypeOI6__halfEEvPT_PKaPKS2_S7_iiPKf)
        /*01a0*/ 	.word	0x0000001a


	//----- nvinfo : EIATTR_FRAME_SIZE
	.align		4
.L_69:
        /*01a4*/ 	.byte	0x04, 0x11
        /*01a6*/ 	.short	(.L_71 - .L_70)
	.align		4
.L_70:
        /*01a8*/ 	.word	index@(_ZN17fastertransformer36add_bias_input_COL32_int8I_DataTypeOI6__halfEEvPT_PKaPKS2_S7_iiPKf)
        /*01ac*/ 	.word	0x00000000


	//----- nvinfo : EIATTR_REGCOUNT
	.align		4
.L_71:
        /*01b0*/ 	.byte	0x04, 0x2f
        /*01b2*/ 	.short	(.L_73 - .L_72)
	.align		4
.L_72:
        /*01b4*/ 	.word	index@(_ZN17fastertransformer37add_bias_input_COL32_int32I_DataTypeOIfEEvPT_PKiPKS1_S6_iiPKfS8_i)
        /*01b8*/ 	.word	0x0000001e


	//----- nvinfo : EIATTR_FRAME_SIZE
	.align		4
.L_73:
        /*01bc*/ 	.byte	0x04, 0x11
        /*01be*/ 	.short	(.L_75 - .L_74)
	.align		4
.L_74:
        /*01c0*/ 	.word	index@(_ZN17fastertransformer37add_bias_input_COL32_int32I_DataTypeOIfEEvPT_PKiPKS1_S6_iiPKfS8_i)
        /*01c4*/ 	.word	0x00000000


	//----- nvinfo : EIATTR_REGCOUNT
	.align		4
.L_75:
        /*01c8*/ 	.byte	0x04, 0x2f
        /*01ca*/ 	.short	(.L_77 - .L_76)
	.align		4
.L_76:
        /*01cc*/ 	.word	index@(_ZN17fastertransformer37add_bias_input_COL32_int32I_DataTypeOI6__halfEEvPT_PKiPKS2_S7_iiPKfS9_i)
        /*01d0*/ 	.word	0x0000001c


	//----- nvinfo : EIATTR_FRAME_SIZE
	.align		4
.L_77:
        /*01d4*/ 	.byte	0x04, 0x11
        /*01d6*/ 	.short	(.L_79 - .L_78)
	.align		4
.L_78:
        /*01d8*/ 	.word	index@(_ZN17fastertransformer37add_bias_input_COL32_int32I_DataTypeOI6__halfEEvPT_PKiPKS2_S7_iiPKfS9_i)
        /*01dc*/ 	.word	0x00000000


	//----- nvinfo : EIATTR_MIN_STACK_SIZE
	.align		4
.L_79:
        /*01e0*/ 	.byte	0x04, 0x12
        /*01e2*/ 	.short	(.L_81 - .L_80)
	.align		4
.L_80:
        /*01e4*/ 	.word	index@(_ZN17fastertransformer37add_bias_input_COL32_int32I_DataTypeOI6__halfEEvPT_PKiPKS2_S7_iiPKfS9_i)
        /*01e8*/ 	.word	0x00000000


	//----- nvinfo : EIATTR_MIN_STACK_SIZE
	.align		4
.L_81:
        /*01ec*/ 	.byte	0x04, 0x12
        /*01ee*/ 	.short	(.L_83 - .L_82)
	.align		4
.L_82:
        /*01f0*/ 	.word	index@(_ZN17fastertransformer37add_bias_input_COL32_int32I_DataTypeOIfEEvPT_PKiPKS1_S6_iiPKfS8_i)
        /*01f4*/ 	.word	0x00000000


	//----- nvinfo : EIATTR_MIN_STACK_SIZE
	.align		4
.L_83:
        /*01f8*/ 	.byte	0x04, 0x12
        /*01fa*/ 	.short	(.L_85 - .L_84)
	.align		4
.L_84:
        /*01fc*/ 	.word	index@(_ZN17fastertransformer36add_bias_input_COL32_int8I_DataTypeOI6__halfEEvPT_PKaPKS2_S7_iiPKf)
        /*0200*/ 	.word	0x00000000


	//----- nvinfo : EIATTR_MIN_STACK_SIZE
	.align		4
.L_85:
        /*0204*/ 	.byte	0x04, 0x12
        /*0206*/ 	.short	(.L_87 - .L_86)
	.align		4
.L_86:
        /*0208*/ 	.word	index@(_ZN17fastertransformer36add_bias_input_COL32_int8I_DataTypeOIfEEvPT_PKaPKS1_S6_iiPKf)
        /*020c*/ 	.word	0x00000000


	//----- nvinfo : EIATTR_MIN_STACK_SIZE
	.align		4
.L_87:
        /*0210*/ 	.byte	0x04, 0x12
        /*0212*/ 	.short	(.L_89 - .L_88)
	.align		4
.L_88:
        /*0214*/ 	.word	index@(_ZN17fastertransformer13T5addResidualI6__halfEEvPT_PKS2_ii)
        /*0218*/ 	.word	0x00000000


	//----- nvinfo : EIATTR_MIN_STACK_SIZE
	.align		4
.L_89:
        /*021c*/ 	.byte	0x04, 0x12
        /*021e*/ 	.short	(.L_91 - .L_90)
	.align		4
.L_90:
        /*0220*/ 	.word	index@(_ZN17fastertransformer13T5addResidualIfEEvPT_PKS1_ii)
        /*0224*/ 	.word	0x00000000


	//----- nvinfo : EIATTR_MIN_STACK_SIZE
	.align		4
.L_91:
        /*0228*/ 	.byte	0x04, 0x12
        /*022a*/ 	.short	(.L_93 - .L_92)
	.align		4
.L_92:
        /*022c*/ 	.word	index@(_ZN17fastertransformer27addBiasAttentionFfnResidualI6__halfEEvPT_PKS2_S5_S5_S5_iii)
        /*0230*/ 	.word	0x00000000


	//----- nvinfo : EIATTR_MIN_STACK_SIZE
	.align		4
.L_93:
        /*0234*/ 	.byte	0x04, 0x12
        /*0236*/ 	.short	(.L_95 - .L_94)
	.align		4
.L_94:
        /*0238*/ 	.word	index@(_ZN17fastertransformer27addBiasAttentionFfnResidualI6__halfEEvPT_PKS2_S5_S5_iii)
        /*023c*/ 	.word	0x00000000


	//----- nvinfo : EIATTR_MIN_STACK_SIZE
	.align		4
.L_95:
        /*0240*/ 	.byte	0x04, 0x12
        /*0242*/ 	.short	(.L_97 - .L_96)
	.align		4
.L_96:
        /*0244*/ 	.word	index@(_ZN17fastertransformer27addBiasAttentionFfnResidualIfEEvPT_PKS1_S4_S4_S4_iii)
        /*0248*/ 	.word	0x00000000


	//----- nvinfo : EIATTR_MIN_STACK_SIZE
	.align		4
.L_97:
        /*024c*/ 	.byte	0x04, 0x12
        /*024e*/ 	.short	(.L_99 - .L_98)
	.align		4
.L_98:
        /*0250*/ 	.word	index@(_ZN17fastertransformer27addBiasAttentionFfnResidualIfEEvPT_PKS1_S4_S4_iii)
        /*0254*/ 	.word	0x00000000


	//----- nvinfo : EIATTR_MIN_STACK_SIZE
	.align		4
.L_99:
        /*0258*/ 	.byte	0x04, 0x12
        /*025a*/ 	.short	(.L_101 - .L_100)
	.align		4
.L_100:
        /*025c*/ 	.word	index@(_ZN17fastertransformer15addBiasResidualI6__halfLi2ES1_EEvPT_PKT1_PKS2_S8_S8_PKfSA_ii)
        /*0260*/ 	.word	0x00000000


	//----- nvinfo : EIATTR_MIN_STACK_SIZE
	.align		4
.L_101:
        /*0264*/ 	.byte	0x04, 0x12
        /*0266*/ 	.short	(.L_103 - .L_102)
	.align		4
.L_102:
        /*0268*/ 	.word	index@(_ZN17fastertransformer15addBiasResidualI6__halfLi2EiEEvPT_PKT1_PKS2_S8_S8_PKfSA_ii)
        /*026c*/ 	.word	0x00000000


	//----- nvinfo : EIATTR_MIN_STACK_SIZE
	.align		4
.L_103:
        /*0270*/ 	.byte	0x04, 0x12
        /*0272*/ 	.short	(.L_105 - .L_104)
	.align		4
.L_104:
        /*0274*/ 	.word	index@(_ZN17fastertransformer15addBiasResidualI6__halfLi1ES1_EEvPT_PKT1_PKS2_S8_S8_PKfSA_ii)
        /*0278*/ 	.word	0x00000000


	//----- nvinfo : EIATTR_MIN_STACK_SIZE
	.align		4
.L_105:
        /*027c*/ 	.byte	0x04, 0x12
        /*027e*/ 	.short	(.L_107 - .L_106)
	.align		4
.L_106:
        /*0280*/ 	.word	index@(_ZN17fastertransformer15addBiasResidualI6__halfLi1EiEEvPT_PKT1_PKS2_S8_S8_PKfSA_ii)
        /*0284*/ 	.word	0x00000000


	//----- nvinfo : EIATTR_MIN_STACK_SIZE
	.align		4
.L_107:
        /*0288*/ 	.byte	0x04, 0x12
        /*028a*/ 	.short	(.L_109 - .L_108)
	.align		4
.L_108:
        /*028c*/ 	.word	index@(_ZN17fastertransformer15addBiasResidualIfLi2EfEEvPT_PKT1_PKS1_S7_S7_PKfS9_ii)
        /*0290*/ 	.word	0x00000000


	//----- nvinfo : EIATTR_MIN_STACK_SIZE
	.align		4
.L_109:
        /*0294*/ 	.byte	0x04, 0x12
        /*0296*/ 	.short	(.L_111 - .L_110)
	.align		4
.L_110:
        /*0298*/ 	.word	index@(_ZN17fastertransformer15addBiasResidualIfLi2EiEEvPT_PKT1_PKS1_S7_S7_PKfS9_ii)
        /*029c*/ 	.word	0x00000000


	//----- nvinfo : EIATTR_MIN_STACK_SIZE
	.align		4
.L_111:
        /*02a0*/ 	.byte	0x04, 0x12
        /*02a2*/ 	.short	(.L_113 - .L_112)
	.align		4
.L_112:
        /*02a4*/ 	.word	index@(_ZN17fastertransformer15addBiasResidualIfLi1EfEEvPT_PKT1_PKS1_S7_S7_PKfS9_ii)
        /*02a8*/ 	.word	0x00000000


	//----- nvinfo : EIATTR_MIN_STACK_SIZE
	.align		4
.L_113:
        /*02ac*/ 	.byte	0x04, 0x12
        /*02ae*/ 	.short	(.L_115 - .L_114)
	.align		4
.L_114:
        /*02b0*/ 	.word	index@(_ZN17fastertransformer15addBiasResidualIfLi1EiEEvPT_PKT1_PKS1_S7_S7_PKfS9_ii)
        /*02b4*/ 	.word	0x00000000


	//----- nvinfo : EIATTR_MIN_STACK_SIZE
	.align		4
.L_115:
        /*02b8*/ 	.byte	0x04, 0x12
        /*02ba*/ 	.short	(.L_117 - .L_116)
	.align		4
.L_116:
        /*02bc*/ 	.word	index@(_ZN17fastertransformer37add_bias_input_COL32_int32I_DataTypeOINS_5half4EEEvPT_PKiPKS2_S7_iiPKfS9_i)
        /*02c0*/ 	.word	0x00000000


	//----- nvinfo : EIATTR_MIN_STACK_SIZE
	.align		4
.L_117:
        /*02c4*/ 	.byte	0x04, 0x12
        /*02c6*/ 	.short	(.L_119 - .L_118)
	.align		4
.L_118:
        /*02c8*/ 	.word	index@(_ZN17fastertransformer36add_bias_input_COL32_int8I_DataTypeOINS_5half4EEEvPT_PKaPKS2_S7_iiPKf)
        /*02cc*/ 	.word	0x00000000
.L_119:


//--------------------- .nv.compat                --------------------------
	.section	.nv.compat,"",@"SHT_CUDA_COMPAT_INFO"
	.align	4
        /*0000*/ 	.byte	0x02, 0x09, 0x01, 0x00, 0x02, 0x02, 0x01, 0x00, 0x02, 0x05, 0x05, 0x00, 0x03, 0x07, 0x01, 0x01
        /*0010*/ 	.byte	0x02, 0x03, 0x00, 0x00, 0x02, 0x06, 0x01, 0x00, 0x04, 0x0b, 0x08, 0x00, 0x01, 0x00, 0x00, 0x00
        /*0020*/ 	.byte	0x00, 0x00, 0x00, 0x00


//--------------------- .nv.info._ZN17fastertransformer37add_bias_input_COL32_int32I_DataTypeOI6__halfEEvPT_PKiPKS2_S7_iiPKfS9_i --------------------------
	.section	.nv.info._ZN17fastertransformer37add_bias_input_COL32_int32I_DataTypeOI6__halfEEvPT_PKiPKS2_S7_iiPKfS9_i,"",@"SHT_CUDA_INFO"
	.sectionflags	@""
	.align	4


	//----- nvinfo : EIATTR_CUDA_API_VERSION
	.align		4
        /*0000*/ 	.byte	0x04, 0x37
        /*0002*/ 	.short	(.L_121 - .L_120)
.L_120:
        /*0004*/ 	.word	0x00000082


	//----- nvinfo : EIATTR_KPARAM_INFO
	.align		4
.L_121:
        /*0008*/ 	.byte	0x04, 0x17
        /*000a*/ 	.short	(.L_123 - .L_122)
.L_122:
        /*000c*/ 	.word	0x00000000
        /*0010*/ 	.short	0x0008
        /*0012*/ 	.short	0x0038
        /*0014*/ 	.byte	0x00, 0xf0, 0x11, 0x00


	//----- nvinfo : EIATTR_KPARAM_INFO
	.align		4
.L_123:
        /*0018*/ 	.byte	0x04, 0x17
        /*001a*/ 	.short	(.L_125 - .L_124)
.L_124:
        /*001c*/ 	.word	0x00000000
        /*0020*/ 	.short	0x0007
        /*0022*/ 	.short	0x0030
        /*0024*/ 	.byte	0x00, 0xf5, 0x21, 0x00


	//----- nvinfo : EIATTR_KPARAM_INFO
	.align		4
.L_125:
        /*0028*/ 	.byte	0x04, 0x17
        /*002a*/ 	.short	(.L_127 - .L_126)
.L_126:
        /*002c*/ 	.word	0x00000000
        /*0030*/ 	.short	0x0006
        /*0032*/ 	.short	0x0028
        /*0034*/ 	.byte	0x00, 0xf5, 0x21, 0x00


	//----- nvinfo : EIATTR_KPARAM_INFO
	.align		4
.L_127:
        /*0038*/ 	.byte	0x04, 0x17
        /*003a*/ 	.short	(.L_129 - .L_128)
.L_128:
        /*003c*/ 	.word	0x00000000
        /*0040*/ 	.short	0x0005
        /*0042*/ 	.short	0x0024
        /*0044*/ 	.byte	0x00, 0xf0, 0x11, 0x00


	//----- nvinfo : EIATTR_KPARAM_INFO
	.align		4
.L_129:
        /*0048*/ 	.byte	0x04, 0x17
        /*004a*/ 	.short	(.L_131 - .L_130)
.L_130:
        /*004c*/ 	.word	0x00000000
        /*0050*/ 	.short	0x0004
        /*0052*/ 	.short	0x0020
        /*0054*/ 	.byte	0x00, 0xf0, 0x11, 0x00


	//----- nvinfo : EIATTR_KPARAM_INFO
	.align		4
.L_131:
        /*0058*/ 	.byte	0x04, 0x17
        /*005a*/ 	.short	(.L_133 - .L_132)
.L_132:
        /*005c*/ 	.word	0x00000000
        /*0060*/ 	.short	0x0003
        /*0062*/ 	.short	0x0018
        /*0064*/ 	.byte	0x00, 0xf5, 0x21, 0x00


	//----- nvinfo : EIATTR_KPARAM_INFO
	.align		4
.L_133:
        /*0068*/ 	.byte	0x04, 0x17
        /*006a*/ 	.short	(.L_135 - .L_134)
.L_134:
        /*006c*/ 	.word	0x00000000
        /*0070*/ 	.short	0x0002
        /*0072*/ 	.short	0x0010
        /*0074*/ 	.byte	0x00, 0xf5, 0x21, 0x00


	//----- nvinfo : EIATTR_KPARAM_INFO
	.align		4
.L_135:
        /*0078*/ 	.byte	0x04, 0x17
        /*007a*/ 	.short	(.L_137 - .L_136)
.L_136:
        /*007c*/ 	.word	0x00000000
        /*0080*/ 	.short	0x0001
        /*0082*/ 	.short	0x0008
        /*0084*/ 	.byte	0x00, 0xf5, 0x21, 0x00


	//----- nvinfo : EIATTR_KPARAM_INFO
	.align		4
.L_137:
        /*0088*/ 	.byte	0x04, 0x17
        /*008a*/ 	.short	(.L_139 - .L_138)
.L_138:
        /*008c*/ 	.word	0x00000000
        /*0090*/ 	.short	0x0000
        /*0092*/ 	.short	0x0000
        /*0094*/ 	.byte	0x00, 0xf5, 0x21, 0x00


	//----- nvinfo : EIATTR_SPARSE_MMA_MASK
	.align		4
.L_139:
        /*0098*/ 	.byte	0x03, 0x50
        /*009a*/ 	.short	0x0000


	//----- nvinfo : EIATTR_MAXREG_COUNT
	.align		4
        /*009c*/ 	.byte	0x03, 0x1b
        /*009e*/ 	.short	0x00ff


	//----- nvinfo : EIATTR_MERCURY_ISA_VERSION
	.align		4
        /*00a0*/ 	.byte	0x03, 0x5f
        /*00a2*/ 	.short	0x0101


	//----- nvinfo : EIATTR_VRC_CTA_INIT_COUNT
	.align		4
        /*00a4*/ 	.byte	0x02, 0x4a
	.zero		1
	.zero		1


	//----- nvinfo : EIATTR_EXIT_INSTR_OFFSETS
	.align		4
        /*00a8*/ 	.byte	0x04, 0x1c
        /*00aa*/ 	.short	(.L_141 - .L_140)


	//   ....[0]....
.L_140:
        /*00ac*/ 	.word	0x00000480


	//----- nvinfo : EIATTR_CBANK_PARAM_SIZE
	.align		4
.L_141:
        /*00b0*/ 	.byte	0x03, 0x19
        /*00b2*/ 	.short	0x003c


	//----- nvinfo : EIATTR_PARAM_CBANK
	.align		4
        /*00b4*/ 	.byte	0x04, 0x0a
        /*00b6*/ 	.short	(.L_143 - .L_142)
	.align		4
.L_142:
        /*00b8*/ 	.word	index@(.nv.constant0._ZN17fastertransformer37add_bias_input_COL32_int32I_DataTypeOI6__halfEEvPT_PKiPKS2_S7_iiPKfS9_i)
        /*00bc*/ 	.short	0x0380
        /*00be*/ 	.short	0x003c


	//----- nvinfo : EIATTR_SW_WAR
	.align		4
.L_143:
        /*00c0*/ 	.byte	0x04, 0x36
        /*00c2*/ 	.short	(.L_145 - .L_144)
.L_144:
        /*00c4*/ 	.word	0x00000008
.L_145:


//--------------------- .nv.info._ZN17fastertransformer37add_bias_input_COL32_int32I_DataTypeOIfEEvPT_PKiPKS1_S6_iiPKfS8_i --------------------------
	.section	.nv.info._ZN17fastertransformer37add_bias_input_COL32_int32I_DataTypeOIfEEvPT_PKiPKS1_S6_iiPKfS8_i,"",@"SHT_CUDA_INFO"
	.sectionflags	@""
	.align	4


	//----- nvinfo : EIATTR_CUDA_API_VERSION
	.align		4
        /*0000*/ 	.byte	0x04, 0x37
        /*0002*/ 	.short	(.L_147 - .L_146)
.L_146:
        /*0004*/ 	.word	0x00000082


	//----- nvinfo : EIATTR_KPARAM_INFO
	.align		4
.L_147:
        /*0008*/ 	.byte	0x04, 0x17
        /*000a*/ 	.short	(.L_149 - .L_148)
.L_148:
        /*000c*/ 	.word	0x00000000
        /*0010*/ 	.short	0x0008
        /*0012*/ 	.short	0x0038
        /*0014*/ 	.byte	0x00, 0xf0, 0x11, 0x00


	//----- nvinfo : EIATTR_KPARAM_INFO
	.align		4
.L_149:
        /*0018*/ 	.byte	0x04, 0x17
        /*001a*/ 	.short	(.L_151 - .L_150)
.L_150:
        /*001c*/ 	.word	0x00000000
        /*0020*/ 	.short	0x0007
        /*0022*/ 	.short	0x0030
        /*0024*/ 	.byte	0x00, 0xf5, 0x21, 0x00


	//----- nvinfo : EIATTR_KPARAM_INFO
	.align		4
.L_151:
        /*0028*/ 	.byte	0x04, 0x17
        /*002a*/ 	.short	(.L_153 - .L_152)
.L_152:
        /*002c*/ 	.word	0x00000000
        /*0030*/ 	.short	0x0006
        /*0032*/ 	.short	0x0028
        /*0034*/ 	.byte	0x00, 0xf5, 0x21, 0x00


	//----- nvinfo : EIATTR_KPARAM_INFO
	.align		4
.L_153:
        /*0038*/ 	.byte	0x04, 0x17
        /*003a*/ 	.short	(.L_155 - .L_154)
.L_154:
        /*003c*/ 	.word	0x00000000
        /*0040*/ 	.short	0x0005
        /*0042*/ 	.short	0x0024
        /*0044*/ 	.byte	0x00, 0xf0, 0x11, 0x00


	//----- nvinfo : EIATTR_KPARAM_INFO
	.align		4
.L_155:
        /*0048*/ 	.byte	0x04, 0x17
        /*004a*/ 	.short	(.L_157 - .L_156)
.L_156:
        /*004c*/ 	.word	0x00000000
        /*0050*/ 	.short	0x0004
        /*0052*/ 	.short	0x0020
        /*0054*/ 	.byte	0x00, 0xf0, 0x11, 0x00


	//----- nvinfo : EIATTR_KPARAM_INFO
	.align		4
.L_157:
        /*0058*/ 	.byte	0x04, 0x17
        /*005a*/ 	.short	(.L_159 - .L_158)
.L_158:
        /*005c*/ 	.word	0x00000000
        /*0060*/ 	.short	0x0003
        /*0062*/ 	.short	0x0018
        /*0064*/ 	.byte	0x00, 0xf5, 0x21, 0x00


	//----- nvinfo : EIATTR_KPARAM_INFO
	.align		4
.L_159:
        /*0068*/ 	.byte	0x04, 0x17
        /*006a*/ 	.short	(.L_161 - .L_160)
.L_160:
        /*006c*/ 	.word	0x00000000
        /*0070*/ 	.short	0x0002
        /*0072*/ 	.short	0x0010
        /*0074*/ 	.byte	0x00, 0xf5, 0x21, 0x00


	//----- nvinfo : EIATTR_KPARAM_INFO
	.align		4
.L_161:
        /*0078*/ 	.byte	0x04, 0x17
        /*007a*/ 	.short	(.L_163 - .L_162)
.L_162:
        /*007c*/ 	.word	0x00000000
        /*0080*/ 	.short	0x0001
        /*0082*/ 	.short	0x0008
        /*0084*/ 	.byte	0x00, 0xf5, 0x21, 0x00


	//----- nvinfo : EIATTR_KPARAM_INFO
	.align		4
.L_163:
        /*0088*/ 	.byte	0x04, 0x17
        /*008a*/ 	.short	(.L_165 - .L_164)
.L_164:
        /*008c*/ 	.word	0x00000000
        /*0090*/ 	.short	0x0000
        /*0092*/ 	.short	0x0000
        /*0094*/ 	.byte	0x00, 0xf5, 0x21, 0x00


	//----- nvinfo : EIATTR_SPARSE_MMA_MASK
	.align		4
.L_165:
        /*0098*/ 	.byte	0x03, 0x50
        /*009a*/ 	.short	0x0000


	//----- nvinfo : EIATTR_MAXREG_COUNT
	.align		4
        /*009c*/ 	.byte	0x03, 0x1b
        /*009e*/ 	.short	0x00ff


	//----- nvinfo : EIATTR_MERCURY_ISA_VERSION
	.align		4
        /*00a0*/ 	.byte	0x03, 0x5f
        /*00a2*/ 	.short	0x0101


	//----- nvinfo : EIATTR_VRC_CTA_INIT_COUNT
	.align		4
        /*00a4*/ 	.byte	0x02, 0x4a
	.zero		1
	.zero		1


	//----- nvinfo : EIATTR_EXIT_INSTR_OFFSETS
	.align		4
        /*00a8*/ 	.byte	0x04, 0x1c
        /*00aa*/ 	.short	(.L_167 - .L_166)


	//   ....[0]....
.L_166:
        /*00ac*/ 	.word	0x000003c0


	//----- nvinfo : EIATTR_CBANK_PARAM_SIZE
	.align		4
.L_167:
        /*00b0*/ 	.byte	0x03, 0x19
        /*00b2*/ 	.short	0x003c


	//----- nvinfo : EIATTR_PARAM_CBANK
	.align		4
        /*00b4*/ 	.byte	0x04, 0x0a
        /*00b6*/ 	.short	(.L_169 - .L_168)
	.align		4
.L_168:
        /*00b8*/ 	.word	index@(.nv.constant0._ZN17fastertransformer37add_bias_input_COL32_int32I_DataTypeOIfEEvPT_PKiPKS1_S6_iiPKfS8_i)
        /*00bc*/ 	.short	0x0380
        /*00be*/ 	.short	0x003c


	//----- nvinfo : EIATTR_SW_WAR
	.align		4
.L_169:
        /*00c0*/ 	.byte	0x04, 0x36
        /*00c2*/ 	.short	(.L_171 - .L_170)
.L_170:
        /*00c4*/ 	.word	0x00000008
.L_171:


//--------------------- .nv.info._ZN17fastertransformer36add_bias_input_COL32_int8I_DataTypeOI6__halfEEvPT_PKaPKS2_S7_iiPKf --------------------------
	.section	.nv.info._ZN17fastertransformer36add_bias_input_COL32_int8I_DataTypeOI6__halfEEvPT_PKaPKS2_S7_iiPKf,"",@"SHT_CUDA_INFO"
	.sectionflags	@""
	.align	4


	//----- nvinfo : EIATTR_CUDA_API_VERSION
	.align		4
        /*0000*/ 	.byte	0x04, 0x37
        /*0002*/ 	.short	(.L_173 - .L_172)
.L_172:
        /*0004*/ 	.word	0x00000082


	//----- nvinfo : EIATTR_KPARAM_INFO
	.align		4
.L_173:
        /*0008*/ 	.byte	0x04, 0x17
        /*000a*/ 	.short	(.L_175 - .L_174)
.L_174:
        /*000c*/ 	.word	0x00000000
        /*0010*/ 	.short	0x0006
        /*0012*/ 	.short	0x0028
        /*0014*/ 	.byte	0x00, 0xf5, 0x21, 0x00


	//----- nvinfo : EIATTR_KPARAM_INFO
	.align		4
.L_175:
        /*0018*/ 	.byte	0x04, 0x17
        /*001a*/ 	.short	(.L_177 - .L_176)
.L_176:
        /*001c*/ 	.word	0x00000000
        /*0020*/ 	.short	0x0005
        /*0022*/ 	.short	0x0024
        /*0024*/ 	.byte	0x00, 0xf0, 0x11, 0x00


	//----- nvinfo : EIATTR_KPARAM_INFO
	.align		4
.L_177:
        /*0028*/ 	.byte	0x04, 0x17
        /*002a*/ 	.short	(.L_179 - .L_178)
.L_178:
        /*002c*/ 	.word	0x00000000
        /*0030*/ 	.short	0x0004
        /*0032*/ 	.short	0x0020
        /*0034*/ 	.byte	0x00, 0xf0, 0x11, 0x00


	//----- nvinfo : EIATTR_KPARAM_INFO
	.align		4
.L_179:
        /*0038*/ 	.byte	0x04, 0x17
        /*003a*/ 	.short	(.L_181 - .L_180)
.L_180:
        /*003c*/ 	.word	0x00000000
        /*0040*/ 	.short	0x0003
        /*0042*/ 	.short	0x0018
        /*0044*/ 	.byte	0x00, 0xf5, 0x21, 0x00


	//----- nvinfo : EIATTR_KPARAM_INFO
	.align		4
.L_181:
        /*0048*/ 	.byte	0x04, 0x17
        /*004a*/ 	.short	(.L_183 - .L_182)
.L_182:
        /*004c*/ 	.word	0x00000000
        /*0050*/ 	.short	0x0002
        /*0052*/ 	.short	0x0010
        /*0054*/ 	.byte	0x00, 0xf5, 0x21, 0x00


	//----- nvinfo : EIATTR_KPARAM_INFO
	.align		4
.L_183:
        /*0058*/ 	.byte	0x04, 0x17
        /*005a*/ 	.short	(.L_185 - .L_184)
.L_184:
        /*005c*/ 	.word	0x00000000
        /*0060*/ 	.short	0x0001
        /*0062*/ 	.short	0x0008
        /*0064*/ 	.byte	0x00, 0xf5, 0x21, 0x00


	//----- nvinfo : EIATTR_KPARAM_INFO
	.align		4
.L_185:
        /*0068*/ 	.byte	0x04, 0x17
        /*006a*/ 	.short	(.L_187 - .L_186)
.L_186:
        /*006c*/ 	.word	0x00000000
        /*0070*/ 	.short	0x0000
        /*0072*/ 	.short	0x0000
        /*0074*/ 	.byte	0x00, 0xf5, 0x21, 0x00


	//----- nvinfo : EIATTR_SPARSE_MMA_MASK
	.align		4
.L_187:
        /*0078*/ 	.byte	0x03, 0x50
        /*007a*/ 	.short	0x0000


	//----- nvinfo : EIATTR_MAXREG_COUNT
	.align		4
        /*007c*/ 	.byte	0x03, 0x1b
        /*007e*/ 	.short	0x00ff


	//----- nvinfo : EIATTR_MERCURY_ISA_VERSION
	.align		4
        /*0080*/ 	.byte	0x03, 0x5f
        /*0082*/ 	.short	0x0101


	//----- nvinfo : EIATTR_VRC_CTA_INIT_COUNT
	.align		4
        /*0084*/ 	.byte	0x02, 0x4a
	.zero		1
	.zero		1


	//----- nvinfo : EIATTR_EXIT_INSTR_OFFSETS
	.align		4
        /*0088*/ 	.byte	0x04, 0x1c
        /*008a*/ 	.short	(.L_189 - .L_188)


	//   ....[0]....
.L_188:
        /*008c*/ 	.word	0x000003a0


	//----- nvinfo : EIATTR_CBANK_PARAM_SIZE
	.align		4
.L_189:
        /*0090*/ 	.byte	0x03, 0x19
        /*0092*/ 	.short	0x0030


	//----- nvinfo : EIATTR_PARAM_CBANK
	.align		4
        /*0094*/ 	.byte	0x04, 0x0a
        /*0096*/ 	.short	(.L_191 - .L_190)
	.align		4
.L_190:
        /*0098*/ 	.word	index@(.nv.constant0._ZN17fastertransformer36add_bias_input_COL32_int8I_DataTypeOI6__halfEEvPT_PKaPKS2_S7_iiPKf)
        /*009c*/ 	.short	0x0380
        /*009e*/ 	.short	0x0030


	//----- nvinfo : EIATTR_SW_WAR
	.align		4
.L_191:
        /*00a0*/ 	.byte	0x04, 0x36
        /*00a2*/ 	.short	(.L_193 - .L_192)
.L_192:
        /*00a4*/ 	.word	0x00000008
.L_193:


//--------------------- .nv.info._ZN17fastertransformer36add_bias_input_COL32_int8I_DataTypeOIfEEvPT_PKaPKS1_S6_iiPKf --------------------------
	.section	.nv.info._ZN17fastertransformer36add_bias_input_COL32_int8I_DataTypeOIfEEvPT_PKaPKS1_S6_iiPKf,"",@"SHT_CUDA_INFO"
	.sectionflags	@""
	.align	4


	//----- nvinfo : EIATTR_CUDA_API_VERSION
	.align		4
        /*0000*/ 	.byte	0x04, 0x37
        /*0002*/ 	.short	(.L_195 - .L_194)
.L_194:
        /*0004*/ 	.word	0x00000082


	//----- nvinfo : EIATTR_KPARAM_INFO
	.align		4
.L_195:
        /*0008*/ 	.byte	0x04, 0x17
        /*000a*/ 	.short	(.L_197 - .L_196)
.L_196:
        /*000c*/ 	.word	0x00000000
        /*0010*/ 	.short	0x0006
        /*0012*/ 	.short	0x0028
        /*0014*/ 	.byte	0x00, 0xf5, 0x21, 0x00


	//----- nvinfo : EIATTR_KPARAM_INFO
	.align		4
.L_197:
        /*0018*/ 	.byte	0x04, 0x17
        /*001a*/ 	.short	(.L_199 - .L_198)
.L_198:
        /*001c*/ 	.word	0x00000000
        /*0020*/ 	.short	0x0005
        /*0022*/ 	.short	0x0024
        /*0024*/ 	.byte	0x00, 0xf0, 0x11, 0x00


	//----- nvinfo : EIATTR_KPARAM_INFO
	.align		4
.L_199:
        /*0028*/ 	.byte	0x04, 0x17
        /*002a*/ 	.short	(.L_201 - .L_200)
.L_200:
        /*002c*/ 	.word	0x00000000
        /*0030*/ 	.short	0x0004
        /*0032*/ 	.short	0x0020
        /*0034*/ 	.byte	0x00, 0xf0, 0x11, 0x00


	//----- nvinfo : EIATTR_KPARAM_INFO
	.align		4
.L_201:
        /*0038*/ 	.byte	0x04, 0x17
        /*003a*/ 	.short	(.L_203 - .L_202)
.L_202:
        /*003c*/ 	.word	0x00000000
        /*0040*/ 	.short	0x0003
        /*0042*/ 	.short	0x0018
        /*0044*/ 	.byte	0x00, 0xf5, 0x21, 0x00


	//----- nvinfo : EIATTR_KPARAM_INFO
	.align		4
.L_203:
        /*0048*/ 	.byte	0x04, 0x17
        /*004a*/ 	.short	(.L_205 - .L_204)
.L_204:
        /*004c*/ 	.word	0x00000000
        /*0050*/ 	.short	0x0002
        /*0052*/ 	.short	0x0010
        /*0054*/ 	.byte	0x00, 0xf5, 0x21, 0x00


	//----- nvinfo : EIATTR_KPARAM_INFO
	.align		4
.L_205:
        /*0058*/ 	.byte	0x04, 0x17
        /*005a*/ 	.short	(.L_207 - .L_206)
.L_206:
        /*005c*/ 	.word	0x00000000
        /*0060*/ 	.short	0x0001
        /*0062*/ 	.short	0x0008
        /*0064*/ 	.byte	0x00, 0xf5, 0x21, 0x00


	//----- nvinfo : EIATTR_KPARAM_INFO
	.align		4
.L_207:
        /*0068*/ 	.byte	0x04, 0x17
        /*006a*/ 	.short	(.L_209 - .L_208)
.L_208:
        /*006c*/ 	.word	0x00000000
        /*0070*/ 	.short	0x0000
        /*0072*/ 	.short	0x0000
        /*0074*/ 	.byte	0x00, 0xf5, 0x21, 0x00


	//----- nvinfo : EIATTR_SPARSE_MMA_MASK
	.align		4
.L_209:
        /*0078*/ 	.byte	0x03, 0x50
        /*007a*/ 	.short	0x0000


	//----- nvinfo : EIATTR_MAXREG_COUNT
	.align		4
        /*007c*/ 	.byte	0x03, 0x1b
        /*007e*/ 	.short	0x00ff


	//----- nvinfo : EIATTR_MERCURY_ISA_VERSION
	.align		4
        /*0080*/ 	.byte	0x03, 0x5f
        /*0082*/ 	.short	0x0101


	//----- nvinfo : EIATTR_VRC_CTA_INIT_COUNT
	.align		4
        /*0084*/ 	.byte	0x02, 0x4a
	.zero		1
	.zero		1


	//----- nvinfo : EIATTR_EXIT_INSTR_OFFSETS
	.align		4
        /*0088*/ 	.byte	0x04, 0x1c
        /*008a*/ 	.short	(.L_211 - .L_210)


	//   ....[0]....
.L_210:
        /*008c*/ 	.word	0x000002e0


	//----- nvinfo : EIATTR_CBANK_PARAM_SIZE
	.align		4
.L_211:
        /*0090*/ 	.byte	0x03, 0x19
        /*0092*/ 	.short	0x0030


	//----- nvinfo : EIATTR_PARAM_CBANK
	.align		4
        /*0094*/ 	.byte	0x04, 0x0a
        /*0096*/ 	.short	(.L_213 - .L_212)
	.align		4
.L_212:
        /*0098*/ 	.word	index@(.nv.constant0._ZN17fastertransformer36add_bias_input_COL32_int8I_DataTypeOIfEEvPT_PKaPKS1_S6_iiPKf)
        /*009c*/ 	.short	0x0380
        /*009e*/ 	.short	0x0030


	//----- nvinfo : EIATTR_SW_WAR
	.align		4
.L_213:
        /*00a0*/ 	.byte	0x04, 0x36
        /*00a2*/ 	.short	(.L_215 - .L_214)
.L_214:
        /*00a4*/ 	.word	0x00000008
.L_215:


//--------------------- .nv.info._ZN17fastertransformer13T5addResidualI6__halfEEvPT_PKS2_ii --------------------------
	.section	.nv.info._ZN17fastertransformer13T5addResidualI6__halfEEvPT_PKS2_ii,"",@"SHT_CUDA_INFO"
	.sectionflags	@""
	.align	4


	//----- nvinfo : EIATTR_CUDA_API_VERSION
	.align		4
        /*0000*/ 	.byte	0x04, 0x37
        /*0002*/ 	.short	(.L_217 - .L_216)
.L_216:
        /*0004*/ 	.word	0x00000082


	//----- nvinfo : EIATTR_KPARAM_INFO
	.align		4
.L_217:
        /*0008*/ 	.byte	0x04, 0x17
        /*000a*/ 	.short	(.L_219 - .L_218)
.L_218:
        /*000c*/ 	.word	0x00000000
        /*0010*/ 	.short	0x0003
        /*0012*/ 	.short	0x0014
        /*0014*/ 	.byte	0x00, 0xf0, 0x11, 0x00


	//----- nvinfo : EIATTR_KPARAM_INFO
	.align		4
.L_219:
        /*0018*/ 	.byte	0x04, 0x17
        /*001a*/ 	.short	(.L_221 - .L_220)
.L_220:
        /*001c*/ 	.word	0x00000000
        /*0020*/ 	.short	0x0002
        /*0022*/ 	.short	0x0010
        /*0024*/ 	.byte	0x00, 0xf0, 0x11, 0x00


	//----- nvinfo : EIATTR_KPARAM_INFO
	.align		4
.L_221:
        /*0028*/ 	.byte	0x04, 0x17
        /*002a*/ 	.short	(.L_223 - .L_222)
.L_222:
        /*002c*/ 	.word	0x00000000
        /*0030*/ 	.short	0x0001
        /*0032*/ 	.short	0x0008
        /*0034*/ 	.byte	0x00, 0xf5, 0x21, 0x00


	//----- nvinfo : EIATTR_KPARAM_INFO
	.align		4
.L_223:
        /*0038*/ 	.byte	0x04, 0x17
        /*003a*/ 	.short	(.L_225 - .L_224)
.L_224:
        /*003c*/ 	.word	0x00000000
        /*0040*/ 	.short	0x0000
        /*0042*/ 	.short	0x0000
        /*0044*/ 	.byte	0x00, 0xf5, 0x21, 0x00


	//----- nvinfo : EIATTR_SPARSE_MMA_MASK
	.align		4
.L_225:
        /*0048*/ 	.byte	0x03, 0x50
        /*004a*/ 	.short	0x0000


	//----- nvinfo : EIATTR_MAXREG_COUNT
	.align		4
        /*004c*/ 	.byte	0x03, 0x1b
        /*004e*/ 	.short	0x00ff


	//----- nvinfo : EIATTR_MERCURY_ISA_VERSION
	.align		4
        /*0050*/ 	.byte	0x03, 0x5f
        /*0052*/ 	.short	0x0101


	//----- nvinfo : EIATTR_VRC_CTA_INIT_COUNT
	.align		4
        /*0054*/ 	.byte	0x02, 0x4a
	.zero		1
	.zero		1


	//----- nvinfo : EIATTR_EXIT_INSTR_OFFSETS
	.align		4
        /*0058*/ 	.byte	0x04, 0x1c
        /*005a*/ 	.short	(.L_227 - .L_226)


	//   ....[0]....
.L_226:
        /*005c*/ 	.word	0x00000070


	//   ....[1]....
        /*0060*/ 	.word	0x000001a0


	//----- nvinfo : EIATTR_CBANK_PARAM_SIZE
	.align		4
.L_227:
        /*0064*/ 	.byte	0x03, 0x19
        /*0066*/ 	.short	0x0018


	//----- nvinfo : EIATTR_PARAM_CBANK
	.align		4
        /*0068*/ 	.byte	0x04, 0x0a
        /*006a*/ 	.short	(.L_229 - .L_228)
	.align		4
.L_228:
        /*006c*/ 	.word	index@(.nv.constant0._ZN17fastertransformer13T5addResidualI6__halfEEvPT_PKS2_ii)
        /*0070*/ 	.short	0x0380
        /*0072*/ 	.short	0x0018


	//----- nvinfo : EIATTR_SW_WAR
	.align		4
.L_229:
        /*0074*/ 	.byte	0x04, 0x36
        /*0076*/ 	.short	(.L_231 - .L_230)
.L_230:
        /*0078*/ 	.word	0x00000008
.L_231:


//--------------------- .nv.info._ZN17fastertransformer13T5addResidualIfEEvPT_PKS1_ii --------------------------
	.section	.nv.info._ZN17fastertransformer13T5addResidualIfEEvPT_PKS1_ii,"",@"SHT_CUDA_INFO"
	.sectionflags	@""
	.align	4


	//----- nvinfo : EIATTR_CUDA_API_VERSION
	.align		4
        /*0000*/ 	.byte	0x04, 0x37
        /*0002*/ 	.short	(.L_233 - .L_232)
.L_232:
        /*0004*/ 	.word	0x00000082


	//----- nvinfo : EIATTR_KPARAM_INFO
	.align		4
.L_233:
        /*0008*/ 	.byte	0x04, 0x17
        /*000a*/ 	.short	(.L_235 - .L_234)
.L_234:
        /*000c*/ 	.word	0x00000000
        /*0010*/ 	.short	0x0003
        /*0012*/ 	.short	0x0014
        /*0014*/ 	.byte	0x00, 0xf0, 0x11, 0x00


	//----- nvinfo : EIATTR_KPARAM_INFO
	.align		4
.L_235:
        /*0018*/ 	.byte	0x04, 0x17
        /*001a*/ 	.short	(.L_237 - .L_236)
.L_236:
        /*001c*/ 	.word	0x00000000
        /*0020*/ 	.short	0x0002
        /*0022*/ 	.short	0x0010
        /*0024*/ 	.byte	0x00, 0xf0, 0x11, 0x00


	//----- nvinfo : EIATTR_KPARAM_INFO
	.align		4
.L_237:
        /*0028*/ 	.byte	0x04, 0x17
        /*002a*/ 	.short	(.L_239 - .L_238)
.L_238:
        /*002c*/ 	.word	0x00000000
        /*0030*/ 	.short	0x0001
        /*0032*/ 	.short	0x0008
        /*0034*/ 	.byte	0x00, 0xf5, 0x21, 0x00


	//----- nvinfo : EIATTR_KPARAM_INFO
	.align		4
.L_239:
        /*0038*/ 	.byte	0x04, 0x17
        /*003a*/ 	.short	(.L_241 - .L_240)
.L_240:
        /*003c*/ 	.word	0x00000000
        /*0040*/ 	.short	0x0000
        /*0042*/ 	.short	0x0000
        /*0044*/ 	.byte	0x00, 0xf5, 0x21, 0x00


	//----- nvinfo : EIATTR_SPARSE_MMA_MASK
	.align		4
.L_241:
        /*0048*/ 	.byte	0x03, 0x50
        /*004a*/ 	.short	0x0000


	//----- nvinfo : EIATTR_MAXREG_COUNT
	.align		4
        /*004c*/ 	.byte	0x03, 0x1b
        /*004e*/ 	.short	0x00ff


	//----- nvinfo : EIATTR_MERCURY_ISA_VERSION
	.align		4
        /*0050*/ 	.byte	0x03, 0x5f
        /*0052*/ 	.short	0x0101


	//----- nvinfo : EIATTR_VRC_CTA_INIT_COUNT
	.align		4
        /*0054*/ 	.byte	0x02, 0x4a
	.zero		1
	.zero		1


	//----- nvinfo : EIATTR_EXIT_INSTR_OFFSETS
	.align		4
        /*0058*/ 	.byte	0x04, 0x1c
        /*005a*/ 	.short	(.L_243 - .L_242)


	//   ....[0]....
.L_242:
        /*005c*/ 	.word	0x00000070


	//   ....[1]....
        /*0060*/ 	.word	0x00000130


	//----- nvinfo : EIATTR_CBANK_PARAM_SIZE
	.align		4
.L_243:
        /*0064*/ 	.byte	0x03, 0x19
        /*0066*/ 	.short	0x0018


	//----- nvinfo : EIATTR_PARAM_CBANK
	.align		4
        /*0068*/ 	.byte	0x04, 0x0a
        /*006a*/ 	.short	(.L_245 - .L_244)
	.align		4
.L_244:
        /*006c*/ 	.word	index@(.nv.constant0._ZN17fastertransformer13T5addResidualIfEEvPT_PKS1_ii)
        /*0070*/ 	.short	0x0380
        /*0072*/ 	.short	0x0018


	//----- nvinfo : EIATTR_SW_WAR
	.align		4
.L_245:
        /*0074*/ 	.byte	0x04, 0x36
        /*0076*/ 	.short	(.L_247 - .L_246)
.L_246:
        /*0078*/ 	.word	0x00000008
.L_247:


//--------------------- .nv.info._ZN17fastertransformer27addBiasAttentionFfnResidualI6__halfEEvPT_PKS2_S5_S5_S5_iii --------------------------
	.section	.nv.info._ZN17fastertransformer27addBiasAttentionFfnResidualI6__halfEEvPT_PKS2_S5_S5_S5_iii,"",@"SHT_CUDA_INFO"
	.sectionflags	@""
	.align	4


	//----- nvinfo : EIATTR_CUDA_API_VERSION
	.align		4
        /*0000*/ 	.byte	0x04, 0x37
        /*0002*/ 	.short	(.L_249 - .L_248)
.L_248:
        /*0004*/ 	.word	0x00000082


	//----- nvinfo : EIATTR_KPARAM_INFO
	.align		4
.L_249:
        /*0008*/ 	.byte	0x04, 0x17
        /*000a*/ 	.short	(.L_251 - .L_250)
.L_250:
        /*000c*/ 	.word	0x00000000
        /*0010*/ 	.short	0x0007
        /*0012*/ 	.short	0x0030
        /*0014*/ 	.byte	0x00, 0xf0, 0x11, 0x00


	//----- nvinfo : EIATTR_KPARAM_INFO
	.align		4
.L_251:
        /*0018*/ 	.byte	0x04, 0x17
        /*001a*/ 	.short	(.L_253 - .L_252)
.L_252:
        /*001c*/ 	.word	0x00000000
        /*0020*/ 	.short	0x0006
        /*0022*/ 	.short	0x002c
        /*0024*/ 	.byte	0x00, 0xf0, 0x11, 0x00


	//----- nvinfo : EIATTR_KPARAM_INFO
	.align		4
.L_253:
        /*0028*/ 	.byte	0x04, 0x17
        /*002a*/ 	.short	(.L_255 - .L_254)
.L_254:
        /*002c*/ 	.word	0x00000000
        /*0030*/ 	.short	0x0005
        /*0032*/ 	.short	0x0028
        /*0034*/ 	.byte	0x00, 0xf0, 0x11, 0x00


	//----- nvinfo : EIATTR_KPARAM_INFO
	.align		4
.L_255:
        /*0038*/ 	.byte	0x04, 0x17
        /*003a*/ 	.short	(.L_257 - .L_256)
.L_256:
        /*003c*/ 	.word	0x00000000
        /*0040*/ 	.short	0x0004
        /*0042*/ 	.short	0x0020
        /*0044*/ 	.byte	0x00, 0xf5, 0x21, 0x00


	//----- nvinfo : EIATTR_KPARAM_INFO
	.align		4
.L_257:
        /*0048*/ 	.byte	0x04, 0x17
        /*004a*/ 	.short	(.L_259 - .L_258)
.L_258:
        /*004c*/ 	.word	0x00000000
        /*0050*/ 	.short	0x0003
        /*0052*/ 	.short	0x0018
        /*0054*/ 	.byte	0x00, 0xf5, 0x21, 0x00


	//----- nvinfo : EIATTR_KPARAM_INFO
	.align		4
.L_259:
        /*0058*/ 	.byte	0x04, 0x17
        /*005a*/ 	.short	(.L_261 - .L_260)
.L_260:
        /*005c*/ 	.word	0x00000000
        /*0060*/ 	.short	0x0002
        /*0062*/ 	.short	0x0010
        /*0064*/ 	.byte	0x00, 0xf5, 0x21, 0x00


	//----- nvinfo : EIATTR_KPARAM_INFO
	.align		4
.L_261:
        /*0068*/ 	.byte	0x04, 0x17
        /*006a*/ 	.short	(.L_263 - .L_262)
.L_262:
        /*006c*/ 	.word	0x00000000
        /*0070*/ 	.short	0x0001
        /*0072*/ 	.short	0x0008
        /*0074*/ 	.byte	0x00, 0xf5, 0x21, 0x00


	//----- nvinfo : EIATTR_KPARAM_INFO
	.align		4
.L_263:
        /*0078*/ 	.byte	0x04, 0x17
        /*007a*/ 	.short	(.L_265 - .L_264)
.L_264:
        /*007c*/ 	.word	0x00000000
        /*0080*/ 	.short	0x0000
        /*0082*/ 	.short	0x0000
        /*0084*/ 	.byte	0x00, 0xf5, 0x21, 0x00


	//----- nvinfo : EIATTR_SPARSE_MMA_MASK
	.align		4
.L_265:
        /*0088*/ 	.byte	0x03, 0x50
        /*008a*/ 	.short	0x0000


	//----- nvinfo : EIATTR_MAXREG_COUNT
	.align		4
        /*008c*/ 	.byte	0x03, 0x1b
        /*008e*/ 	.short	0x00ff


	//----- nvinfo : EIATTR_MERCURY_ISA_VERSION
	.align		4
        /*0090*/ 	.byte	0x03, 0x5f
        /*0092*/ 	.short	0x0101


	//----- nvinfo : EIATTR_VRC_CTA_INIT_COUNT
	.align		4
        /*0094*/ 	.byte	0x02, 0x4a
	.zero		1
	.zero		1


	//----- nvinfo : EIATTR_EXIT_INSTR_OFFSETS
	.align		4
        /*0098*/ 	.byte	0x04, 0x1c
        /*009a*/ 	.short	(.L_267 - .L_266)


	//   ....[0]....
.L_266:
        /*009c*/ 	.word	0x00000070


	//   ....[1]....
        /*00a0*/ 	.word	0x00000270


	//----- nvinfo : EIATTR_CBANK_PARAM_SIZE
	.align		4
.L_267:
        /*00a4*/ 	.byte	0x03, 0x19
        /*00a6*/ 	.short	0x0034


	//----- nvinfo : EIATTR_PARAM_CBANK
	.align		4
        /*00a8*/ 	.byte	0x04, 0x0a
        /*00aa*/ 	.short	(.L_269 - .L_268)
	.align		4
.L_268:
        /*00ac*/ 	.word	index@(.nv.constant0._ZN17fastertransformer27addBiasAttentionFfnResidualI6__halfEEvPT_PKS2_S5_S5_S5_iii)
        /*00b0*/ 	.short	0x0380
        /*00b2*/ 	.short	0x0034


	//----- nvinfo : EIATTR_SW_WAR
	.align		4
.L_269:
        /*00b4*/ 	.byte	0x04, 0x36
        /*00b6*/ 	.short	(.L_271 - .L_270)
.L_270:
        /*00b8*/ 	.word	0x00000008
.L_271:


//--------------------- .nv.info._ZN17fastertransformer27addBiasAttentionFfnResidualI6__halfEEvPT_PKS2_S5_S5_iii --------------------------
	.section	.nv.info._ZN17fastertransformer27addBiasAttentionFfnResidualI6__halfEEvPT_PKS2_S5_S5_iii,"",@"SHT_CUDA_INFO"
	.sectionflags	@""
	.align	4


	//----- nvinfo : EIATTR_CUDA_API_VERSION
	.align		4
        /*0000*/ 	.byte	0x04, 0x37
        /*0002*/ 	.short	(.L_273 - .L_272)
.L_272:
        /*0004*/ 	.word	0x00000082


	//----- nvinfo : EIATTR_KPARAM_INFO
	.align		4
.L_273:
        /*0008*/ 	.byte	0x04, 0x17
        /*000a*/ 	.short	(.L_275 - .L_274)
.L_274:
        /*000c*/ 	.word	0x00000000
        /*0010*/ 	.short	0x0006
        /*0012*/ 	.short	0x0028
        /*0014*/ 	.byte	0x00, 0xf0, 0x11, 0x00


	//----- nvinfo : EIATTR_KPARAM_INFO
	.align		4
.L_275:
        /*0018*/ 	.byte	0x04, 0x17
        /*001a*/ 	.short	(.L_277 - .L_276)
.L_276:
        /*001c*/ 	.word	0x00000000
        /*0020*/ 	.short	0x0005
        /*0022*/ 	.short	0x0024
        /*0024*/ 	.byte	0x00, 0xf0, 0x11, 0x00


	//----- nvinfo : EIATTR_KPARAM_INFO
	.align		4
.L_277:
        /*0028*/ 	.byte	0x04, 0x17
        /*002a*/ 	.short	(.L_279 - .L_278)
.L_278:
        /*002c*/ 	.word	0x00000000
        /*0030*/ 	.short	0x0004
        /*0032*/ 	.short	0x0020
        /*0034*/ 	.byte	0x00, 0xf0, 0x11, 0x00


	//----- nvinfo : EIATTR_KPARAM_INFO
	.align		4
.L_279:
        /*0038*/ 	.byte	0x04, 0x17
        /*003a*/ 	.short	(.L_281 - .L_280)
.L_280:
        /*003c*/ 	.word	0x00000000
        /*0040*/ 	.short	0x0003
        /*0042*/ 	.short	0x0018
        /*0044*/ 	.byte	0x00, 0xf5, 0x21, 0x00


	//----- nvinfo : EIATTR_KPARAM_INFO
	.align		4
.L_281:
        /*0048*/ 	.byte	0x04, 0x17
        /*004a*/ 	.short	(.L_283 - .L_282)
.L_282:
        /*004c*/ 	.word	0x00000000
        /*0050*/ 	.short	0x0002
        /*0052*/ 	.short	0x0010
        /*0054*/ 	.byte	0x00, 0xf5, 0x21, 0x00


	//----- nvinfo : EIATTR_KPARAM_INFO
	.align		4
.L_283:
        /*0058*/ 	.byte	0x04, 0x17
        /*005a*/ 	.short	(.L_285 - .L_284)
.L_284:
        /*005c*/ 	.word	0x00000000
        /*0060*/ 	.short	0x0001
        /*0062*/ 	.short	0x0008
        /*0064*/ 	.byte	0x00, 0xf5, 0x21, 0x00


	//----- nvinfo : EIATTR_KPARAM_INFO
	.align		4
.L_285:
        /*0068*/ 	.byte	0x04, 0x17
        /*006a*/ 	.short	(.L_287 - .L_286)
.L_286:
        /*006c*/ 	.word	0x00000000
        /*0070*/ 	.short	0x0000
        /*0072*/ 	.short	0x0000
        /*0074*/ 	.byte	0x00, 0xf5, 0x21, 0x00


	//----- nvinfo : EIATTR_SPARSE_MMA_MASK
	.align		4
.L_287:
        /*0078*/ 	.byte	0x03, 0x50
        /*007a*/ 	.short	0x0000


	//----- nvinfo : EIATTR_MAXREG_COUNT
	.align		4
        /*007c*/ 	.byte	0x03, 0x1b
        /*007e*/ 	.short	0x00ff


	//----- nvinfo : EIATTR_MERCURY_ISA_VERSION
	.align		4
        /*0080*/ 	.byte	0x03, 0x5f
        /*0082*/ 	.short	0x0101


	//----- nvinfo : EIATTR_VRC_CTA_INIT_COUNT
	.align		4
        /*0084*/ 	.byte	0x02, 0x4a
	.zero		1
	.zero		1


	//----- nvinfo : EIATTR_EXIT_INSTR_OFFSETS
	.align		4
        /*0088*/ 	.byte	0x04, 0x1c
        /*008a*/ 	.short	(.L_289 - .L_288)


	//   ....[0]....
.L_288:
        /*008c*/ 	.word	0x00000070


	//   ....[1]....
        /*0090*/ 	.word	0x00000260


	//----- nvinfo : EIATTR_CBANK_PARAM_SIZE
	.align		4
.L_289:
        /*0094*/ 	.byte	0x03, 0x19
        /*0096*/ 	.short	0x002c


	//----- nvinfo : EIATTR_PARAM_CBANK
	.align		4
        /*0098*/ 	.byte	0x04, 0x0a
        /*009a*/ 	.short	(.L_291 - .L_290)
	.align		4
.L_290:
        /*009c*/ 	.word	index@(.nv.constant0._ZN17fastertransformer27addBiasAttentionFfnResidualI6__halfEEvPT_PKS2_S5_S5_iii)
        /*00a0*/ 	.short	0x0380
        /*00a2*/ 	.short	0x002c


	//----- nvinfo : EIATTR_SW_WAR
	.align		4
.L_291:
        /*00a4*/ 	.byte	0x04, 0x36
        /*00a6*/ 	.short	(.L_293 - .L_292)
.L_292:
        /*00a8*/ 	.word	0x00000008
.L_293:


//--------------------- .nv.info._ZN17fastertransformer27addBiasAttentionFfnResidualIfEEvPT_PKS1_S4_S4_S4_iii --------------------------
	.section	.nv.info._ZN17fastertransformer27addBiasAttentionFfnResidualIfEEvPT_PKS1_S4_S4_S4_iii,"",@"SHT_CUDA_INFO"
	.sectionflags	@""
	.align	4


	//----- nvinfo : EIATTR_CUDA_API_VERSION
	.align		4
        /*0000*/ 	.byte	0x04, 0x37
        /*0002*/ 	.short	(.L_295 - .L_294)
.L_294:
        /*0004*/ 	.word	0x00000082


	//----- nvinfo : EIATTR_KPARAM_INFO
	.align		4
.L_295:
        /*0008*/ 	.byte	0x04, 0x17
        /*000a*/ 	.short	(.L_297 - .L_296)
.L_296:
        /*000c*/ 	.word	0x00000000
        /*0010*/ 	.short	0x0007
        /*0012*/ 	.short	0x0030
        /*0014*/ 	.byte	0x00, 0xf0, 0x11, 0x00


	//----- nvinfo : EIATTR_KPARAM_INFO
	.align		4
.L_297:
        /*0018*/ 	.byte	0x04, 0x17
        /*001a*/ 	.short	(.L_299 - .L_298)
.L_298:
        /*001c*/ 	.word	0x00000000
        /*0020*/ 	.short	0x0006
        /*0022*/ 	.short	0x002c
        /*0024*/ 	.byte	0x00, 0xf0, 0x11, 0x00


	//----- nvinfo : EIATTR_KPARAM_INFO
	.align		4
.L_299:
        /*0028*/ 	.byte	0x04, 0x17
        /*002a*/ 	.short	(.L_301 - .L_300)
.L_300:
        /*002c*/ 	.word	0x00000000
        /*0030*/ 	.short	0x0005
        /*0032*/ 	.short	0x0028
        /*0034*/ 	.byte	0x00, 0xf0, 0x11, 0x00


	//----- nvinfo : EIATTR_KPARAM_INFO
	.align		4
.L_301:
        /*0038*/ 	.byte	0x04, 0x17
        /*003a*/ 	.short	(.L_303 - .L_302)
.L_302:
        /*003c*/ 	.word	0x00000000
        /*0040*/ 	.short	0x0004
        /*0042*/ 	.short	0x0020
        /*0044*/ 	.byte	0x00, 0xf5, 0x21, 0x00


	//----- nvinfo : EIATTR_KPARAM_INFO
	.align		4
.L_303:
        /*0048*/ 	.byte	0x04, 0x17
        /*004a*/ 	.short	(.L_305 - .L_304)
.L_304:
        /*004c*/ 	.word	0x00000000
        /*0050*/ 	.short	0x0003
        /*0052*/ 	.short	0x0018
        /*0054*/ 	.byte	0x00, 0xf5, 0x21, 0x00


	//----- nvinfo : EIATTR_KPARAM_INFO
	.align		4
.L_305:
        /*0058*/ 	.byte	0x04, 0x17
        /*005a*/ 	.short	(.L_307 - .L_306)
.L_306:
        /*005c*/ 	.word	0x00000000
        /*0060*/ 	.short	0x0002
        /*0062*/ 	.short	0x0010
        /*0064*/ 	.byte	0x00, 0xf5, 0x21, 0x00


	//----- nvinfo : EIATTR_KPARAM_INFO
	.align		4
.L_307:
        /*0068*/ 	.byte	0x04, 0x17
        /*006a*/ 	.short	(.L_309 - .L_308)
.L_308:
        /*006c*/ 	.word	0x00000000
        /*0070*/ 	.short	0x0001
        /*0072*/ 	.short	0x0008
        /*0074*/ 	.byte	0x00, 0xf5, 0x21, 0x00


	//----- nvinfo : EIATTR_KPARAM_INFO
	.align		4
.L_309:
        /*0078*/ 	.byte	0x04, 0x17
        /*007a*/ 	.short	(.L_311 - .L_310)
.L_310:
        /*007c*/ 	.word	0x00000000
        /*0080*/ 	.short	0x0000
        /*0082*/ 	.short	0x0000
        /*0084*/ 	.byte	0x00, 0xf5, 0x21, 0x00


	//----- nvinfo : EIATTR_SPARSE_MMA_MASK
	.align		4
.L_311:
        /*0088*/ 	.byte	0x03, 0x50
        /*008a*/ 	.short	0x0000


	//----- nvinfo : EIATTR_MAXREG_COUNT
	.align		4
        /*008c*/ 	.byte	0x03, 0x1b
        /*008e*/ 	.short	0x00ff


	//----- nvinfo : EIATTR_MERCURY_ISA_VERSION
	.align		4
        /*0090*/ 	.byte	0x03, 0x5f
        /*0092*/ 	.short	0x0101


	//----- nvinfo : EIATTR_VRC_CTA_INIT_COUNT
	.align		4
        /*0094*/ 	.byte	0x02, 0x4a
	.zero		1
	.zero		1


	//----- nvinfo : EIATTR_EXIT_INSTR_OFFSETS
	.align		4
        /*0098*/ 	.byte	0x04, 0x1c
        /*009a*/ 	.short	(.L_313 - .L_312)


	//   ....[0]....
.L_312:
        /*009c*/ 	.word	0x00000070


	//   ....[1]....
        /*00a0*/ 	.word	0x00000250


	//----- nvinfo : EIATTR_CBANK_PARAM_SIZE
	.align		4
.L_313:
        /*00a4*/ 	.byte	0x03, 0x19
        /*00a6*/ 	.short	0x0034


	//----- nvinfo : EIATTR_PARAM_CBANK
	.align		4
        /*00a8*/ 	.byte	0x04, 0x0a
        /*00aa*/ 	.short	(.L_315 - .L_314)
	.align		4
.L_314:
        /*00ac*/ 	.word	index@(.nv.constant0._ZN17fastertransformer27addBiasAttentionFfnResidualIfEEvPT_PKS1_S4_S4_S4_iii)
        /*00b0*/ 	.short	0x0380
        /*00b2*/ 	.short	0x0034


	//----- nvinfo : EIATTR_SW_WAR
	.align		4
.L_315:
        /*00b4*/ 	.byte	0x04, 0x36
        /*00b6*/ 	.short	(.L_317 - .L_316)
.L_316:
        /*00b8*/ 	.word	0x00000008
.L_317:


//--------------------- .nv.info._ZN17fastertransformer27addBiasAttentionFfnResidualIfEEvPT_PKS1_S4_S4_iii --------------------------
	.section	.nv.info._ZN17fastertransformer27addBiasAttentionFfnResidualIfEEvPT_PKS1_S4_S4_iii,"",@"SHT_CUDA_INFO"
	.sectionflags	@""
	.align	4


	//----- nvinfo : EIATTR_CUDA_API_VERSION
	.align		4
        /*0000*/ 	.byte	0x04, 0x37
        /*0002*/ 	.short	(.L_319 - .L_318)
.L_318:
        /*0004*/ 	.word	0x00000082


	//----- nvinfo : EIATTR_KPARAM_INFO
	.align		4
.L_319:
        /*0008*/ 	.byte	0x04, 0x17
        /*000a*/ 	.short	(.L_321 - .L_320)
.L_320:
        /*000c*/ 	.word	0x00000000
        /*0010*/ 	.short	0x0006
        /*0012*/ 	.short	0x0028
        /*0014*/ 	.byte	0x00, 0xf0, 0x11, 0x00


	//----- nvinfo : EIATTR_KPARAM_INFO
	.align		4
.L_321:
        /*0018*/ 	.byte	0x04, 0x17
        /*001a*/ 	.short	(.L_323 - .L_322)
.L_322:
        /*001c*/ 	.word	0x00000000
        /*0020*/ 	.short	0x0005
        /*0022*/ 	.short	0x0024
        /*0024*/ 	.byte	0x00, 0xf0, 0x11, 0x00


	//----- nvinfo : EIATTR_KPARAM_INFO
	.align		4
.L_323:
        /*0028*/ 	.byte	0x04, 0x17
        /*002a*/ 	.short	(.L_325 - .L_324)
.L_324:
        /*002c*/ 	.word	0x00000000
        /*0030*/ 	.short	0x0004
        /*0032*/ 	.short	0x0020
        /*0034*/ 	.byte	0x00, 0xf0, 0x11, 0x00


	//----- nvinfo : EIATTR_KPARAM_INFO
	.align		4
.L_325:
        /*0038*/ 	.byte	0x04, 0x17
        /*003a*/ 	.short	(.L_327 - .L_326)
.L_326:
        /*003c*/ 	.word	0x00000000
        /*0040*/ 	.short	0x0003
        /*0042*/ 	.short	0x0018
        /*0044*/ 	.byte	0x00, 0xf5, 0x21, 0x00


	//----- nvinfo : EIATTR_KPARAM_INFO
	.align		4
.L_327:
        /*0048*/ 	.byte	0x04, 0x17
        /*004a*/ 	.short	(.L_329 - .L_328)
.L_328:
        /*004c*/ 	.word	0x00000000
        /*0050*/ 	.short	0x0002
        /*0052*/ 	.short	0x0010
        /*0054*/ 	.byte	0x00, 0xf5, 0x21, 0x00


	//----- nvinfo : EIATTR_KPARAM_INFO
	.align		4
.L_329:
        /*0058*/ 	.byte	0x04, 0x17
        /*005a*/ 	.short	(.L_331 - .L_330)
.L_330:
        /*005c*/ 	.word	0x00000000
        /*0060*/ 	.short	0x0001
        /*0062*/ 	.short	0x0008
        /*0064*/ 	.byte	0x00, 0xf5, 0x21, 0x00


	//----- nvinfo : EIATTR_KPARAM_INFO
	.align		4
.L_331:
        /*0068*/ 	.byte	0x04, 0x17
        /*006a*/ 	.short	(.L_333 - .L_332)
.L_332:
        /*006c*/ 	.word	0x00000000
        /*0070*/ 	.short	0x0000
        /*0072*/ 	.short	0x0000
        /*0074*/ 	.byte	0x00, 0xf5, 0x21, 0x00


	//----- nvinfo : EIATTR_SPARSE_MMA_MASK
	.align		4
.L_333:
        /*0078*/ 	.byte	0x03, 0x50
        /*007a*/ 	.short	0x0000


	//----- nvinfo : EIATTR_MAXREG_COUNT
	.align		4
        /*007c*/ 	.byte	0x03, 0x1b
        /*007e*/ 	.short	0x00ff


	//----- nvinfo : EIATTR_MERCURY_ISA_VERSION
	.align		4
        /*0080*/ 	.byte	0x03, 0x5f
        /*0082*/ 	.short	0x0101


	//----- nvinfo : EIATTR_VRC_CTA_INIT_COUNT
	.align		4
        /*0084*/ 	.byte	0x02, 0x4a
	.zero		1
	.zero		1


	//----- nvinfo : EIATTR_EXIT_INSTR_OFFSETS
	.align		4
        /*0088*/ 	.byte	0x04, 0x1c
        /*008a*/ 	.short	(.L_335 - .L_334)


	//   ....[0]....
.L_334:
        /*008c*/ 	.word	0x00000070


	//   ....[1]....
        /*0090*/ 	.word	0x000001e0


	//----- nvinfo : EIATTR_CBANK_PARAM_SIZE
	.align		4
.L_335:
        /*0094*/ 	.byte	0x03, 0x19
        /*0096*/ 	.short	0x002c


	//----- nvinfo : EIATTR_PARAM_CBANK
	.align		4
        /*0098*/ 	.byte	0x04, 0x0a
        /*009a*/ 	.short	(.L_337 - .L_336)
	.align		4
.L_336:
        /*009c*/ 	.word	index@(.nv.constant0._ZN17fastertransformer27addBiasAttentionFfnResidualIfEEvPT_PKS1_S4_S4_iii)
        /*00a0*/ 	.short	0x0380
        /*00a2*/ 	.short	0x002c


	//----- nvinfo : EIATTR_SW_WAR
	.align		4
.L_337:
        /*00a4*/ 	.byte	0x04, 0x36
        /*00a6*/ 	.short	(.L_339 - .L_338)
.L_338:
        /*00a8*/ 	.word	0x00000008
.L_339:


//--------------------- .nv.info._ZN17fastertransformer15addBiasResidualI6__halfLi2ES1_EEvPT_PKT1_PKS2_S8_S8_PKfSA_ii --------------------------
	.section	.nv.info._ZN17fastertransformer15addBiasResidualI6__halfLi2ES1_EEvPT_PKT1_PKS2_S8_S8_PKfSA_ii,"",@"SHT_CUDA_INFO"
	.sectionflags	@""
	.align	4


	//----- nvinfo : EIATTR_CUDA_API_VERSION
	.align		4
        /*0000*/ 	.byte	0x04, 0x37
        /*0002*/ 	.short	(.L_341 - .L_340)
.L_340:
        /*0004*/ 	.word	0x00000082


	//----- nvinfo : EIATTR_KPARAM_INFO
	.align		4
.L_341:
        /*0008*/ 	.byte	0x04, 0x17
        /*000a*/ 	.short	(.L_343 - .L_342)
.L_342:
        /*000c*/ 	.word	0x00000000
        /*0010*/ 	.short	0x0008
        /*0012*/ 	.short	0x003c
        /*0014*/ 	.byte	0x00, 0xf0, 0x11, 0x00


	//----- nvinfo : EIATTR_KPARAM_INFO
	.align		4
.L_343:
        /*0018*/ 	.byte	0x04, 0x17
        /*001a*/ 	.short	(.L_345 - .L_344)
.L_344:
        /*001c*/ 	.word	0x00000000
        /*0020*/ 	.short	0x0007
        /*0022*/ 	.short	0x0038
        /*0024*/ 	.byte	0x00, 0xf0, 0x11, 0x00


	//----- nvinfo : EIATTR_KPARAM_INFO
	.align		4
.L_345:
        /*0028*/ 	.byte	0x04, 0x17
        /*002a*/ 	.short	(.L_347 - .L_346)
.L_346:
        /*002c*/ 	.word	0x00000000
        /*0030*/ 	.short	0x0006
        /*0032*/ 	.short	0x0030
        /*0034*/ 	.byte	0x00, 0xf5, 0x21, 0x00


	//----- nvinfo : EIATTR_KPARAM_INFO
	.align		4
.L_347:
        /*0038*/ 	.byte	0x04, 0x17
        /*003a*/ 	.short	(.L_349 - .L_348)
.L_348:
        /*003c*/ 	.word	0x00000000
        /*0040*/ 	.short	0x0005
        /*0042*/ 	.short	0x0028
        /*0044*/ 	.byte	0x00, 0xf5, 0x21, 0x00


	//----- nvinfo : EIATTR_KPARAM_INFO
	.align		4
.L_349:
        /*0048*/ 	.byte	0x04, 0x17
        /*004a*/ 	.short	(.L_351 - .L_350)
.L_350:
        /*004c*/ 	.word	0x00000000
        /*0050*/ 	.short	0x0004
        /*0052*/ 	.short	0x0020
        /*0054*/ 	.byte	0x00, 0xf5, 0x21, 0x00


	//----- nvinfo : EIATTR_KPARAM_INFO
	.align		4
.L_351:
        /*0058*/ 	.byte	0x04, 0x17
        /*005a*/ 	.short	(.L_353 - .L_352)
.L_352:
        /*005c*/ 	.word	0x00000000
        /*0060*/ 	.short	0x0003
        /*0062*/ 	.short	0x0018
        /*0064*/ 	.byte	0x00, 0xf5, 0x21, 0x00


	//----- nvinfo : EIATTR_KPARAM_INFO
	.align		4
.L_353:
        /*0068*/ 	.byte	0x04, 0x17
        /*006a*/ 	.short	(.L_355 - .L_354)
.L_354:
        /*006c*/ 	.word	0x00000000
        /*0070*/ 	.short	0x0002
        /*0072*/ 	.short	0x0010
        /*0074*/ 	.byte	0x00, 0xf5, 0x21, 0x00


	//----- nvinfo : EIATTR_KPARAM_INFO
	.align		4
.L_355:
        /*0078*/ 	.byte	0x04, 0x17
        /*007a*/ 	.short	(.L_357 - .L_356)
.L_356:
        /*007c*/ 	.word	0x00000000
        /*0080*/ 	.short	0x0001
        /*0082*/ 	.short	0x0008
        /*0084*/ 	.byte	0x00, 0xf5, 0x21, 0x00


	//----- nvinfo : EIATTR_KPARAM_INFO
	.align		4
.L_357:
        /*0088*/ 	.byte	0x04, 0x17
        /*008a*/ 	.short	(.L_359 - .L_358)
.L_358:
        /*008c*/ 	.word	0x00000000
        /*0090*/ 	.short	0x0000
        /*0092*/ 	.short	0x0000
        /*0094*/ 	.byte	0x00, 0xf5, 0x21, 0x00


	//----- nvinfo : EIATTR_SPARSE_MMA_MASK
	.align		4
.L_359:
        /*0098*/ 	.byte	0x03, 0x50
        /*009a*/ 	.short	0x0000


	//----- nvinfo : EIATTR_MAXREG_COUNT
	.align		4
        /*009c*/ 	.byte	0x03, 0x1b
        /*009e*/ 	.short	0x00ff


	//----- nvinfo : EIATTR_MERCURY_ISA_VERSION
	.align		4
        /*00a0*/ 	.byte	0x03, 0x5f
        /*00a2*/ 	.short	0x0101


	//----- nvinfo : EIATTR_VRC_CTA_INIT_COUNT
	.align		4
        /*00a4*/ 	.byte	0x02, 0x4a
	.zero		1
	.zero		1


	//----- nvinfo : EIATTR_EXIT_INSTR_OFFSETS
	.align		4
        /*00a8*/ 	.byte	0x04, 0x1c
        /*00aa*/ 	.short	(.L_361 - .L_360)


	//   ....[0]....
.L_360:
        /*00ac*/ 	.word	0x00000070


	//   ....[1]....
        /*00b0*/ 	.word	0x00000210


	//----- nvinfo : EIATTR_CBANK_PARAM_SIZE
	.align		4
.L_361:
        /*00b4*/ 	.byte	0x03, 0x19
        /*00b6*/ 	.short	0x0040


	//----- nvinfo : EIATTR_PARAM_CBANK
	.align		4
        /*00b8*/ 	.byte	0x04, 0x0a
        /*00ba*/ 	.short	(.L_363 - .L_362)
	.align		4
.L_362:
        /*00bc*/ 	.word	index@(.nv.constant0._ZN17fastertransformer15addBiasResidualI6__halfLi2ES1_EEvPT_PKT1_PKS2_S8_S8_PKfSA_ii)
        /*00c0*/ 	.short	0x0380
        /*00c2*/ 	.short	0x0040


	//----- nvinfo : EIATTR_SW_WAR
	.align		4
.L_363:
        /*00c4*/ 	.byte	0x04, 0x36
        /*00c6*/ 	.short	(.L_365 - .L_364)
.L_364:
        /*00c8*/ 	.word	0x00000008
.L_365:


//--------------------- .nv.info._ZN17fastertransformer15addBiasResidualI6__halfLi2EiEEvPT_PKT1_PKS2_S8_S8_PKfSA_ii --------------------------
	.section	.nv.info._ZN17fastertransformer15addBiasResidualI6__halfLi2EiEEvPT_PKT1_PKS2_S8_S8_PKfSA_ii,"",@"SHT_CUDA_INFO"
	.sectionflags	@""
	.align	4


	//----- nvinfo : EIATTR_CUDA_API_VERSION
	.align		4
        /*0000*/ 	.byte	0x04, 0x37
        /*0002*/ 	.short	(.L_367 - .L_366)
.L_366:
        /*0004*/ 	.word	0x00000082


	//----- nvinfo : EIATTR_KPARAM_INFO
	.align		4
.L_367:
        /*0008*/ 	.byte	0x04, 0x17
        /*000a*/ 	.short	(.L_369 - .L_368)
.L_368:
        /*000c*/ 	.word	0x00000000
        /*0010*/ 	.short	0x0008
        /*0012*/ 	.short	0x003c
        /*0014*/ 	.byte	0x00, 0xf0, 0x11, 0x00


	//----- nvinfo : EIATTR_KPARAM_INFO
	.align		4
.L_369:
        /*0018*/ 	.byte	0x04, 0x17
        /*001a*/ 	.short	(.L_371 - .L_370)
.L_370:
        /*001c*/ 	.word	0x00000000
        /*0020*/ 	.short	0x0007
        /*0022*/ 	.short	0x0038
        /*0024*/ 	.byte	0x00, 0xf0, 0x11, 0x00


	//----- nvinfo : EIATTR_KPARAM_INFO
	.align		4
.L_371:
        /*0028*/ 	.byte	0x04, 0x17
        /*002a*/ 	.short	(.L_373 - .L_372)
.L_372:
        /*002c*/ 	.word	0x00000000
        /*0030*/ 	.short	0x0006
        /*0032*/ 	.short	0x0030
        /*0034*/ 	.byte	0x00, 0xf5, 0x21, 0x00


	//----- nvinfo : EIATTR_KPARAM_INFO
	.align		4
.L_373:
        /*0038*/ 	.byte	0x04, 0x17
        /*003a*/ 	.short	(.L_375 - .L_374)
.L_374:
        /*003c*/ 	.word	0x00000000
        /*0040*/ 	.short	0x0005
        /*0042*/ 	.short	0x0028
        /*0044*/ 	.byte	0x00, 0xf5, 0x21, 0x00


	//----- nvinfo : EIATTR_KPARAM_INFO
	.align		4
.L_375:
        /*0048*/ 	.byte	0x04, 0x17
        /*004a*/ 	.short	(.L_377 - .L_376)
.L_376:
        /*004c*/ 	.word	0x00000000
        /*0050*/ 	.short	0x0004
        /*0052*/ 	.short	0x0020
        /*0054*/ 	.byte	0x00, 0xf5, 0x21, 0x00


	//----- nvinfo : EIATTR_KPARAM_INFO
	.align		4
.L_377:
        /*0058*/ 	.byte	0x04, 0x17
        /*005a*/ 	.short	(.L_379 - .L_378)
.L_378:
        /*005c*/ 	.word	0x00000000
        /*0060*/ 	.short	0x0003
        /*0062*/ 	.short	0x0018
        /*0064*/ 	.byte	0x00, 0xf5, 0x21, 0x00


	//----- nvinfo : EIATTR_KPARAM_INFO
	.align		4
.L_379:
        /*0068*/ 	.byte	0x04, 0x17
        /*006a*/ 	.short	(.L_381 - .L_380)
.L_380:
        /*006c*/ 	.word	0x00000000
        /*0070*/ 	.short	0x0002
        /*0072*/ 	.short	0x0010
        /*0074*/ 	.byte	0x00, 0xf5, 0x21, 0x00


	//----- nvinfo : EIATTR_KPARAM_INFO
	.align		4
.L_381:
        /*0078*/ 	.byte	0x04, 0x17
        /*007a*/ 	.short	(.L_383 - .L_382)
.L_382:
        /*007c*/ 	.word	0x00000000
        /*0080*/ 	.short	0x0001
        /*0082*/ 	.short	0x0008
        /*0084*/ 	.byte	0x00, 0xf5, 0x21, 0x00


	//----- nvinfo : EIATTR_KPARAM_INFO
	.align		4
.L_383:
        /*0088*/ 	.byte	0x04, 0x17
        /*008a*/ 	.short	(.L_385 - .L_384)
.L_384:
        /*008c*/ 	.word	0x00000000
        /*0090*/ 	.short	0x0000
        /*0092*/ 	.short	0x0000
        /*0094*/ 	.byte	0x00, 0xf5, 0x21, 0x00


	//----- nvinfo : EIATTR_SPARSE_MMA_MASK
	.align		4
.L_385:
        /*0098*/ 	.byte	0x03, 0x50
        /*009a*/ 	.short	0x0000


	//----- nvinfo : EIATTR_MAXREG_COUNT
	.align		4
        /*009c*/ 	.byte	0x03, 0x1b
        /*009e*/ 	.short	0x00ff


	//----- nvinfo : EIATTR_MERCURY_ISA_VERSION
	.align		4
        /*00a0*/ 	.byte	0x03, 0x5f
        /*00a2*/ 	.short	0x0101


	//----- nvinfo : EIATTR_VRC_CTA_INIT_COUNT
	.align		4
        /*00a4*/ 	.byte	0x02, 0x4a
	.zero		1
	.zero		1


	//----- nvinfo : EIATTR_EXIT_INSTR_OFFSETS
	.align		4
        /*00a8*/ 	.byte	0x04, 0x1c
        /*00aa*/ 	.short	(.L_387 - .L_386)


	//   ....[0]....
.L_386:
        /*00ac*/ 	.word	0x00000070


	//   ....[1]....
        /*00b0*/ 	.word	0x00000290


	//----- nvinfo : EIATTR_CBANK_PARAM_SIZE
	.align		4
.L_387:
        /*00b4*/ 	.byte	0x03, 0x19
        /*00b6*/ 	.short	0x0040


	//----- nvinfo : EIATTR_PARAM_CBANK
	.align		4
        /*00b8*/ 	.byte	0x04, 0x0a
        /*00ba*/ 	.short	(.L_389 - .L_388)
	.align		4
.L_388:
        /*00bc*/ 	.word	index@(.nv.constant0._ZN17fastertransformer15addBiasResidualI6__halfLi2EiEEvPT_PKT1_PKS2_S8_S8_PKfSA_ii)
        /*00c0*/ 	.short	0x0380
        /*00c2*/ 	.short	0x0040


	//----- nvinfo : EIATTR_SW_WAR
	.align		4
.L_389:
        /*00c4*/ 	.byte	0x04, 0x36
        /*00c6*/ 	.short	(.L_391 - .L_390)
.L_390:
        /*00c8*/ 	.word	0x00000008
.L_391:


//--------------------- .nv.info._ZN17fastertransformer15addBiasResidualI6__halfLi1ES1_EEvPT_PKT1_PKS2_S8_S8_PKfSA_ii --------------------------
	.section	.nv.info._ZN17fastertransformer15addBiasResidualI6__halfLi1ES1_EEvPT_PKT1_PKS2_S8_S8_PKfSA_ii,"",@"SHT_CUDA_INFO"
	.sectionflags	@""
	.align	4


	//----- nvinfo : EIATTR_CUDA_API_VERSION
	.align		4
        /*0000*/ 	.byte	0x04, 0x37
        /*0002*/ 	.short	(.L_393 - .L_392)
.L_392:
        /*0004*/ 	.word	0x00000082


	//----- nvinfo : EIATTR_KPARAM_INFO
	.align		4
.L_393:
        /*0008*/ 	.byte	0x04, 0x17
        /*000a*/ 	.short	(.L_395 - .L_394)
.L_394:
        /*000c*/ 	.word	0x00000000
        /*0010*/ 	.short	0x0008
        /*0012*/ 	.short	0x003c
        /*0014*/ 	.byte	0x00, 0xf0, 0x11, 0x00


	//----- nvinfo : EIATTR_KPARAM_INFO
	.align		4
.L_395:
        /*0018*/ 	.byte	0x04, 0x17
        /*001a*/ 	.short	(.L_397 - .L_396)
.L_396:
        /*001c*/ 	.word	0x00000000
        /*0020*/ 	.short	0x0007
        /*0022*/ 	.short	0x0038
        /*0024*/ 	.byte	0x00, 0xf0, 0x11, 0x00


	//----- nvinfo : EIATTR_KPARAM_INFO
	.align		4
.L_397:
        /*0028*/ 	.byte	0x04, 0x17
        /*002a*/ 	.short	(.L_399 - .L_398)
.L_398:
        /*002c*/ 	.word	0x00000000
        /*0030*/ 	.short	0x0006
        /*0032*/ 	.short	0x0030
        /*0034*/ 	.byte	0x00, 0xf5, 0x21, 0x00


	//----- nvinfo : EIATTR_KPARAM_INFO
	.align		4
.L_399:
        /*0038*/ 	.byte	0x04, 0x17
        /*003a*/ 	.short	(.L_401 - .L_400)
.L_400:
        /*003c*/ 	.word	0x00000000
        /*0040*/ 	.short	0x0005
        /*0042*/ 	.short	0x0028
        /*0044*/ 	.byte	0x00, 0xf5, 0x21, 0x00


	//----- nvinfo : EIATTR_KPARAM_INFO
	.align		4
.L_401:
        /*0048*/ 	.byte	0x04, 0x17
        /*004a*/ 	.short	(.L_403 - .L_402)
.L_402:
        /*004c*/ 	.word	0x00000000
        /*0050*/ 	.short	0x0004
        /*0052*/ 	.short	0x0020
        /*0054*/ 	.byte	0x00, 0xf5, 0x21, 0x00


	//----- nvinfo : EIATTR_KPARAM_INFO
	.align		4
.L_403:
        /*0058*/ 	.byte	0x04, 0x17
        /*005a*/ 	.short	(.L_405 - .L_404)
.L_404:
        /*005c*/ 	.word	0x00000000
        /*0060*/ 	.short	0x0003
        /*0062*/ 	.short	0x0018
        /*0064*/ 	.byte	0x00, 0xf5, 0x21, 0x00


	//----- nvinfo : EIATTR_KPARAM_INFO
	.align		4
.L_405:
        /*0068*/ 	.byte	0x04, 0x17
        /*006a*/ 	.short	(.L_407 - .L_406)
.L_406:
        /*006c*/ 	.word	0x00000000
        /*0070*/ 	.short	0x0002
        /*0072*/ 	.short	0x0010
        /*0074*/ 	.byte	0x00, 0xf5, 0x21, 0x00


	//----- nvinfo : EIATTR_KPARAM_INFO
	.align		4
.L_407:
        /*0078*/ 	.byte	0x04, 0x17
        /*007a*/ 	.short	(.L_409 - .L_408)
.L_408:
        /*007c*/ 	.word	0x00000000
        /*0080*/ 	.short	0x0001
        /*0082*/ 	.short	0x0008
        /*0084*/ 	.byte	0x00, 0xf5, 0x21, 0x00


	//----- nvinfo : EIATTR_KPARAM_INFO
	.align		4
.L_409:
        /*0088*/ 	.byte	0x04, 0x17
        /*008a*/ 	.short	(.L_411 - .L_410)
.L_410:
        /*008c*/ 	.word	0x00000000
        /*0090*/ 	.short	0x0000
        /*0092*/ 	.short	0x0000
        /*0094*/ 	.byte	0x00, 0xf5, 0x21, 0x00


	//----- nvinfo : EIATTR_SPARSE_MMA_MASK
	.align		4
.L_411:
        /*0098*/ 	.byte	0x03, 0x50
        /*009a*/ 	.short	0x0000


	//----- nvinfo : EIATTR_MAXREG_COUNT
	.align		4
        /*009c*/ 	.byte	0x03, 0x1b
        /*009e*/ 	.short	0x00ff


	//----- nvinfo : EIATTR_MERCURY_ISA_VERSION
	.align		4
        /*00a0*/ 	.byte	0x03, 0x5f
        /*00a2*/ 	.short	0x0101


	//----- nvinfo : EIATTR_VRC_CTA_INIT_COUNT
	.align		4
        /*00a4*/ 	.byte	0x02, 0x4a
	.zero		1
	.zero		1


	//----- nvinfo : EIATTR_EXIT_INSTR_OFFSETS
	.align		4
        /*00a8*/ 	.byte	0x04, 0x1c
        /*00aa*/ 	.short	(.L_413 - .L_412)


	//   ....[0]....
.L_412:
        /*00ac*/ 	.word	0x00000070


	//   ....[1]....
        /*00b0*/ 	.word	0x000001d0


	//----- nvinfo : EIATTR_CBANK_PARAM_SIZE
	.align		4
.L_413:
        /*00b4*/ 	.byte	0x03, 0x19
        /*00b6*/ 	.short	0x0040


	//----- nvinfo : EIATTR_PARAM_CBANK
	.align		4
        /*00b8*/ 	.byte	0x04, 0x0a
        /*00ba*/ 	.short	(.L_415 - .L_414)
	.align		4
.L_414:
        /*00bc*/ 	.word	index@(.nv.constant0._ZN17fastertransformer15addBiasResidualI6__halfLi1ES1_EEvPT_PKT1_PKS2_S8_S8_PKfSA_ii)
        /*00c0*/ 	.short	0x0380
        /*00c2*/ 	.short	0x0040


	//----- nvinfo : EIATTR_SW_WAR
	.align		4
.L_415:
        /*00c4*/ 	.byte	0x04, 0x36
        /*00c6*/ 	.short	(.L_417 - .L_416)
.L_416:
        /*00c8*/ 	.word	0x00000008
.L_417:


//--------------------- .nv.info._ZN17fastertransformer15addBiasResidualI6__halfLi1EiEEvPT_PKT1_PKS2_S8_S8_PKfSA_ii --------------------------
	.section	.nv.info._ZN17fastertransformer15addBiasResidualI6__halfLi1EiEEvPT_PKT1_PKS2_S8_S8_PKfSA_ii,"",@"SHT_CUDA_INFO"
	.sectionflags	@""
	.align	4


	//----- nvinfo : EIATTR_CUDA_API_VERSION
	.align		4
        /*0000*/ 	.byte	0x04, 0x37
        /*0002*/ 	.short	(.L_419 - .L_418)
.L_418:
        /*0004*/ 	.word	0x00000082


	//----- nvinfo : EIATTR_KPARAM_INFO
	.align		4
.L_419:
        /*0008*/ 	.byte	0x04, 0x17
        /*000a*/ 	.short	(.L_421 - .L_420)
.L_420:
        /*000c*/ 	.word	0x00000000
        /*0010*/ 	.short	0x0008
        /*0012*/ 	.short	0x003c
        /*0014*/ 	.byte	0x00, 0xf0, 0x11, 0x00


	//----- nvinfo : EIATTR_KPARAM_INFO
	.align		4
.L_421:
        /*0018*/ 	.byte	0x04, 0x17
        /*001a*/ 	.short	(.L_423 - .L_422)
.L_422:
        /*001c*/ 	.word	0x00000000
        /*0020*/ 	.short	0x0007
        /*0022*/ 	.short	0x0038
        /*0024*/ 	.byte	0x00, 0xf0, 0x11, 0x00


	//----- nvinfo : EIATTR_KPARAM_INFO
	.align		4
.L_423:
        /*0028*/ 	.byte	0x04, 0x17
        /*002a*/ 	.short	(.L_425 - .L_424)
.L_424:
        /*002c*/ 	.word	0x00000000
        /*0030*/ 	.short	0x0006
        /*0032*/ 	.short	0x0030
        /*0034*/ 	.byte	0x00, 0xf5, 0x21, 0x00


	//----- nvinfo : EIATTR_KPARAM_INFO
	.align		4
.L_425:
        /*0038*/ 	.byte	0x04, 0x17
        /*003a*/ 	.short	(.L_427 - .L_426)
.L_426:
        /*003c*/ 	.word	0x00000000
        /*0040*/ 	.short	0x0005
        /*0042*/ 	.short	0x0028
        /*0044*/ 	.byte	0x00, 0xf5, 0x21, 0x00


	//----- nvinfo : EIATTR_KPARAM_INFO
	.align		4
.L_427:
        /*0048*/ 	.byte	0x04, 0x17
        /*004a*/ 	.short	(.L_429 - .L_428)
.L_428:
        /*004c*/ 	.word	0x00000000
        /*0050*/ 	.short	0x0004
        /*0052*/ 	.short	0x0020
        /*0054*/ 	.byte	0x00, 0xf5, 0x21, 0x00


	//----- nvinfo : EIATTR_KPARAM_INFO
	.align		4
.L_429:
        /*0058*/ 	.byte	0x04, 0x17
        /*005a*/ 	.short	(.L_431 - .L_430)
.L_430:
        /*005c*/ 	.word	0x00000000
        /*0060*/ 	.short	0x0003
        /*0062*/ 	.short	0x0018
        /*0064*/ 	.byte	0x00, 0xf5, 0x21, 0x00


	//----- nvinfo : EIATTR_KPARAM_INFO
	.align		4
.L_431:
        /*0068*/ 	.byte	0x04, 0x17
        /*006a*/ 	.short	(.L_433 - .L_432)
.L_432:
        /*006c*/ 	.word	0x00000000
        /*0070*/ 	.short	0x0002
        /*0072*/ 	.short	0x0010
        /*0074*/ 	.byte	0x00, 0xf5, 0x21, 0x00


	//----- nvinfo : EIATTR_KPARAM_INFO
	.align		4
.L_433:
        /*0078*/ 	.byte	0x04, 0x17
        /*007a*/ 	.short	(.L_435 - .L_434)
.L_434:
        /*007c*/ 	.word	0x00000000
        /*0080*/ 	.short	0x0001
        /*0082*/ 	.short	0x0008
        /*0084*/ 	.byte	0x00, 0xf5, 0x21, 0x00


	//----- nvinfo : EIATTR_KPARAM_INFO
	.align		4
.L_435:
        /*0088*/ 	.byte	0x04, 0x17
        /*008a*/ 	.short	(.L_437 - .L_436)
.L_436:
        /*008c*/ 	.word	0x00000000
        /*0090*/ 	.short	0x0000
        /*0092*/ 	.short	0x0000
        /*0094*/ 	.byte	0x00, 0xf5, 0x21, 0x00


	//----- nvinfo : EIATTR_SPARSE_MMA_MASK
	.align		4
.L_437:
        /*0098*/ 	.byte	0x03, 0x50
        /*009a*/ 	.short	0x0000


	//----- nvinfo : EIATTR_MAXREG_COUNT
	.align		4
        /*009c*/ 	.byte	0x03, 0x1b
        /*009e*/ 	.short	0x00ff


	//----- nvinfo : EIATTR_MERCURY_ISA_VERSION
	.align		4
        /*00a0*/ 	.byte	0x03, 0x5f
        /*00a2*/ 	.short	0x0101


	//----- nvinfo : EIATTR_VRC_CTA_INIT_COUNT
	.align		4
        /*00a4*/ 	.byte	0x02, 0x4a
	.zero		1
	.zero		1


	//----- nvinfo : EIATTR_EXIT_INSTR_OFFSETS
	.align		4
        /*00a8*/ 	.byte	0x04, 0x1c
        /*00aa*/ 	.short	(.L_439 - .L_438)


	//   ....[0]....
.L_438:
        /*00ac*/ 	.word	0x00000070


	//   ....[1]....
        /*00b0*/ 	.word	0x00000250


	//----- nvinfo : EIATTR_CBANK_PARAM_SIZE
	.align		4
.L_439:
        /*00b4*/ 	.byte	0x03, 0x19
        /*00b6*/ 	.short	0x0040


	//----- nvinfo : EIATTR_PARAM_CBANK
	.align		4
        /*00b8*/ 	.byte	0x04, 0x0a
        /*00ba*/ 	.short	(.L_441 - .L_440)
	.align		4
.L_440:
        /*00bc*/ 	.word	index@(.nv.constant0._ZN17fastertransformer15addBiasResidualI6__halfLi1EiEEvPT_PKT1_PKS2_S8_S8_PKfSA_ii)
        /*00c0*/ 	.short	0x0380
        /*00c2*/ 	.short	0x0040


	//----- nvinfo : EIATTR_SW_WAR
	.align		4
.L_441:
        /*00c4*/ 	.byte	0x04, 0x36
        /*00c6*/ 	.short	(.L_443 - .L_442)
.L_442:
        /*00c8*/ 	.word	0x00000008
.L_443:


//--------------------- .nv.info._ZN17fastertransformer15addBiasResidualIfLi2EfEEvPT_PKT1_PKS1_S7_S7_PKfS9_ii --------------------------
	.section	.nv.info._ZN17fastertransformer15addBiasResidualIfLi2EfEEvPT_PKT1_PKS1_S7_S7_PKfS9_ii,"",@"SHT_CUDA_INFO"
	.sectionflags	@""
	.align	4


	//----- nvinfo : EIATTR_CUDA_API_VERSION
	.align		4
        /*0000*/ 	.byte	0x04, 0x37
        /*0002*/ 	.short	(.L_445 - .L_444)
.L_444:
        /*0004*/ 	.word	0x00000082


	//----- nvinfo : EIATTR_KPARAM_INFO
	.align		4
.L_445:
        /*0008*/ 	.byte	0x04, 0x17
        /*000a*/ 	.short	(.L_447 - .L_446)
.L_446:
        /*000c*/ 	.word	0x00000000
        /*0010*/ 	.short	0x0008
        /*0012*/ 	.short	0x003c
        /*0014*/ 	.byte	0x00, 0xf0, 0x11, 0x00


	//----- nvinfo : EIATTR_KPARAM_INFO
	.align		4
.L_447:
        /*0018*/ 	.byte	0x04, 0x17
        /*001a*/ 	.short	(.L_449 - .L_448)
.L_448:
        /*001c*/ 	.word	0x00000000
        /*0020*/ 	.short	0x0007
        /*0022*/ 	.short	0x0038
        /*0024*/ 	.byte	0x00, 0xf0, 0x11, 0x00


	//----- nvinfo : EIATTR_KPARAM_INFO
	.align		4
.L_449:
        /*0028*/ 	.byte	0x04, 0x17
        /*002a*/ 	.short	(.L_451 - .L_450)
.L_450:
        /*002c*/ 	.word	0x00000000
        /*0030*/ 	.short	0x0006
        /*0032*/ 	.short	0x0030
        /*0034*/ 	.byte	0x00, 0xf5, 0x21, 0x00


	//----- nvinfo : EIATTR_KPARAM_INFO
	.align		4
.L_451:
        /*0038*/ 	.byte	0x04, 0x17
        /*003a*/ 	.short	(.L_453 - .L_452)
.L_452:
        /*003c*/ 	.word	0x00000000
        /*0040*/ 	.short	0x0005
        /*0042*/ 	.short	0x0028
        /*0044*/ 	.byte	0x00, 0xf5, 0x21, 0x00


	//----- nvinfo : EIATTR_KPARAM_INFO
	.align		4
.L_453:
        /*0048*/ 	.byte	0x04, 0x17
        /*004a*/ 	.short	(.L_455 - .L_454)
.L_454:
        /*004c*/ 	.word	0x00000000
        /*0050*/ 	.short	0x0004
        /*0052*/ 	.short	0x0020
        /*0054*/ 	.byte	0x00, 0xf5, 0x21, 0x00


	//----- nvinfo : EIATTR_KPARAM_INFO
	.align		4
.L_455:
        /*0058*/ 	.byte	0x04, 0x17
        /*005a*/ 	.short	(.L_457 - .L_456)
.L_456:
        /*005c*/ 	.word	0x00000000
        /*0060*/ 	.short	0x0003
        /*0062*/ 	.short	0x0018
        /*0064*/ 	.byte	0x00, 0xf5, 0x21, 0x00


	//----- nvinfo : EIATTR_KPARAM_INFO
	.align		4
.L_457:
        /*0068*/ 	.byte	0x04, 0x17
        /*006a*/ 	.short	(.L_459 - .L_458)
.L_458:
        /*006c*/ 	.word	0x00000000
        /*0070*/ 	.short	0x0002
        /*0072*/ 	.short	0x0010
        /*0074*/ 	.byte	0x00, 0xf5, 0x21, 0x00


	//----- nvinfo : EIATTR_KPARAM_INFO
	.align		4
.L_459:
        /*0078*/ 	.byte	0x04, 0x17
        /*007a*/ 	.short	(.L_461 - .L_460)
.L_460:
        /*007c*/ 	.word	0x00000000
        /*0080*/ 	.short	0x0001
        /*0082*/ 	.short	0x0008
        /*0084*/ 	.byte	0x00, 0xf5, 0x21, 0x00


	//----- nvinfo : EIATTR_KPARAM_INFO
	.align		4
.L_461:
        /*0088*/ 	.byte	0x04, 0x17
        /*008a*/ 	.short	(.L_463 - .L_462)
.L_462:
        /*008c*/ 	.word	0x00000000
        /*0090*/ 	.short	0x0000
        /*0092*/ 	.short	0x0000
        /*0094*/ 	.byte	0x00, 0xf5, 0x21, 0x00


	//----- nvinfo : EIATTR_SPARSE_MMA_MASK
	.align		4
.L_463:
        /*0098*/ 	.byte	0x03, 0x50
        /*009a*/ 	.short	0x0000


	//----- nvinfo : EIATTR_MAXREG_COUNT
	.align		4
        /*009c*/ 	.byte	0x03, 0x1b
        /*009e*/ 	.short	0x00ff


	//----- nvinfo : EIATTR_MERCURY_ISA_VERSION
	.align		4
        /*00a0*/ 	.byte	0x03, 0x5f
        /*00a2*/ 	.short	0x0101


	//----- nvinfo : EIATTR_VRC_CTA_INIT_COUNT
	.align		4
        /*00a4*/ 	.byte	0x02, 0x4a
	.zero		1
	.zero		1


	//----- nvinfo : EIATTR_EXIT_INSTR_OFFSETS
	.align		4
        /*00a8*/ 	.byte	0x04, 0x1c
        /*00aa*/ 	.short	(.L_465 - .L_464)


	//   ....[0]....
.L_464:
        /*00ac*/ 	.word	0x00000070


	//   ....[1]....
        /*00b0*/ 	.word	0x00000210


	//----- nvinfo : EIATTR_CBANK_PARAM_SIZE
	.align		4
.L_465:
        /*00b4*/ 	.byte	0x03, 0x19
        /*00b6*/ 	.short	0x0040


	//----- nvinfo : EIATTR_PARAM_CBANK
	.align		4
        /*00b8*/ 	.byte	0x04, 0x0a
        /*00ba*/ 	.short	(.L_467 - .L_466)
	.align		4
.L_466:
        /*00bc*/ 	.word	index@(.nv.constant0._ZN17fastertransformer15addBiasResidualIfLi2EfEEvPT_PKT1_PKS1_S7_S7_PKfS9_ii)
        /*00c0*/ 	.short	0x0380
        /*00c2*/ 	.short	0x0040


	//----- nvinfo : EIATTR_SW_WAR
	.align		4
.L_467:
        /*00c4*/ 	.byte	0x04, 0x36
        /*00c6*/ 	.short	(.L_469 - .L_468)
.L_468:
        /*00c8*/ 	.word	0x00000008
.L_469:


//--------------------- .nv.info._ZN17fastertransformer15addBiasResidualIfLi2EiEEvPT_PKT1_PKS1_S7_S7_PKfS9_ii --------------------------
	.section	.nv.info._ZN17fastertransformer15addBiasResidualIfLi2EiEEvPT_PKT1_PKS1_S7_S7_PKfS9_ii,"",@"SHT_CUDA_INFO"
	.sectionflags	@""
	.align	4


	//----- nvinfo : EIATTR_CUDA_API_VERSION
	.align		4
        /*0000*/ 	.byte	0x04, 0x37
        /*0002*/ 	.short	(.L_471 - .L_470)
.L_470:
        /*0004*/ 	.word	0x00000082


	//----- nvinfo : EIATTR_KPARAM_INFO
	.align		4
.L_471:
        /*0008*/ 	.byte	0x04, 0x17
        /*000a*/ 	.short	(.L_473 - .L_472)
.L_472:
        /*000c*/ 	.word	0x00000000
        /*0010*/ 	.short	0x0008
        /*0012*/ 	.short	0x003c
        /*0014*/ 	.byte	0x00, 0xf0, 0x11, 0x00


	//----- nvinfo : EIATTR_KPARAM_INFO
	.align		4
.L_473:
        /*0018*/ 	.byte	0x04, 0x17
        /*001a*/ 	.short	(.L_475 - .L_474)
.L_474:
        /*001c*/ 	.word	0x00000000
        /*0020*/ 	.short	0x0007
        /*0022*/ 	.short	0x0038
        /*0024*/ 	.byte	0x00, 0xf0, 0x11, 0x00


	//----- nvinfo : EIATTR_KPARAM_INFO
	.align		4
.L_475:
        /*0028*/ 	.byte	0x04, 0x17
        /*002a*/ 	.short	(.L_477 - .L_476)
.L_476:
        /*002c*/ 	.word	0x00000000
        /*0030*/ 	.short	0x0006
        /*0032*/ 	.short	0x0030
        /*0034*/ 	.byte	0x00, 0xf5, 0x21, 0x00


	//----- nvinfo : EIATTR_KPARAM_INFO
	.align		4
.L_477:
        /*0038*/ 	.byte	0x04, 0x17
        /*003a*/ 	.short	(.L_479 - .L_478)
.L_478:
        /*003c*/ 	.word	0x00000000
        /*0040*/ 	.short	0x0005
        /*0042*/ 	.short	0x0028
        /*0044*/ 	.byte	0x00, 0xf5, 0x21, 0x00


	//----- nvinfo : EIATTR_KPARAM_INFO
	.align		4
.L_479:
        /*0048*/ 	.byte	0x04, 0x17
        /*004a*/ 	.short	(.L_481 - .L_480)
.L_480:
        /*004c*/ 	.word	0x00000000
        /*0050*/ 	.short	0x0004
        /*0052*/ 	.short	0x0020
        /*0054*/ 	.byte	0x00, 0xf5, 0x21, 0x00


	//----- nvinfo : EIATTR_KPARAM_INFO
	.align		4
.L_481:
        /*0058*/ 	.byte	0x04, 0x17
        /*005a*/ 	.short	(.L_483 - .L_482)
.L_482:
        /*005c*/ 	.word	0x00000000
        /*0060*/ 	.short	0x0003
        /*0062*/ 	.short	0x0018
        /*0064*/ 	.byte	0x00, 0xf5, 0x21, 0x00


	//----- nvinfo : EIATTR_KPARAM_INFO
	.align		4
.L_483:
        /*0068*/ 	.byte	0x04, 0x17
        /*006a*/ 	.short	(.L_485 - .L_484)
.L_484:
        /*006c*/ 	.word	0x00000000
        /*0070*/ 	.short	0x0002
        /*0072*/ 	.short	0x0010
        /*0074*/ 	.byte	0x00, 0xf5, 0x21, 0x00


	//----- nvinfo : EIATTR_KPARAM_INFO
	.align		4
.L_485:
        /*0078*/ 	.byte	0x04, 0x17
        /*007a*/ 	.short	(.L_487 - .L_486)
.L_486:
        /*007c*/ 	.word	0x00000000
        /*0080*/ 	.short	0x0001
        /*0082*/ 	.short	0x0008
        /*0084*/ 	.byte	0x00, 0xf5, 0x21, 0x00


	//----- nvinfo : EIATTR_KPARAM_INFO
	.align		4
.L_487:
        /*0088*/ 	.byte	0x04, 0x17
        /*008a*/ 	.short	(.L_489 - .L_488)
.L_488:
        /*008c*/ 	.word	0x00000000
        /*0090*/ 	.short	0x0000
        /*0092*/ 	.short	0x0000
        /*0094*/ 	.byte	0x00, 0xf5, 0x21, 0x00


	//----- nvinfo : EIATTR_SPARSE_MMA_MASK
	.align		4
.L_489:
        /*0098*/ 	.byte	0x03, 0x50
        /*009a*/ 	.short	0x0000


	//----- nvinfo : EIATTR_MAXREG_COUNT
	.align		4
        /*009c*/ 	.byte	0x03, 0x1b
        /*009e*/ 	.short	0x00ff


	//----- nvinfo : EIATTR_MERCURY_ISA_VERSION
	.align		4
        /*00a0*/ 	.byte	0x03, 0x5f
        /*00a2*/ 	.short	0x0101


	//----- nvinfo : EIATTR_VRC_CTA_INIT_COUNT
	.align		4
        /*00a4*/ 	.byte	0x02, 0x4a
	.zero		1
	.zero		1


	//----- nvinfo : EIATTR_EXIT_INSTR_OFFSETS
	.align		4
        /*00a8*/ 	.byte	0x04, 0x1c
        /*00aa*/ 	.short	(.L_491 - .L_490)


	//   ....[0]....
.L_490:
        /*00ac*/ 	.word	0x00000070


	//   ....[1]....
        /*00b0*/ 	.word	0x00000270


	//----- nvinfo : EIATTR_CBANK_PARAM_SIZE
	.align		4
.L_491:
        /*00b4*/ 	.byte	0x03, 0x19
        /*00b6*/ 	.short	0x0040


	//----- nvinfo : EIATTR_PARAM_CBANK
	.align		4
        /*00b8*/ 	.byte	0x04, 0x0a
        /*00ba*/ 	.short	(.L_493 - .L_492)
	.align		4
.L_492:
        /*00bc*/ 	.word	index@(.nv.constant0._ZN17fastertransformer15addBiasResidualIfLi2EiEEvPT_PKT1_PKS1_S7_S7_PKfS9_ii)
        /*00c0*/ 	.short	0x0380
        /*00c2*/ 	.short	0x0040


	//----- nvinfo : EIATTR_SW_WAR
	.align		4
.L_493:
        /*00c4*/ 	.byte	0x04, 0x36
        /*00c6*/ 	.short	(.L_495 - .L_494)
.L_494:
        /*00c8*/ 	.word	0x00000008
.L_495:


//--------------------- .nv.info._ZN17fastertransformer15addBiasResidualIfLi1EfEEvPT_PKT1_PKS1_S7_S7_PKfS9_ii --------------------------
	.section	.nv.info._ZN17fastertransformer15addBiasResidualIfLi1EfEEvPT_PKT1_PKS1_S7_S7_PKfS9_ii,"",@"SHT_CUDA_INFO"
	.sectionflags	@""
	.align	4


	//----- nvinfo : EIATTR_CUDA_API_VERSION
	.align		4
        /*0000*/ 	.byte	0x04, 0x37
        /*0002*/ 	.short	(.L_497 - .L_496)
.L_496:
        /*0004*/ 	.word	0x00000082


	//----- nvinfo : EIATTR_KPARAM_INFO
	.align		4
.L_497:
        /*0008*/ 	.byte	0x04, 0x17
        /*000a*/ 	.short	(.L_499 - .L_498)
.L_498:
        /*000c*/ 	.word	0x00000000
        /*0010*/ 	.short	0x0008
        /*0012*/ 	.short	0x003c
        /*0014*/ 	.byte	0x00, 0xf0, 0x11, 0x00


	//----- nvinfo : EIATTR_KPARAM_INFO
	.align		4
.L_499:
        /*0018*/ 	.byte	0x04, 0x17
        /*001a*/ 	.short	(.L_501 - .L_500)
.L_500:
        /*001c*/ 	.word	0x00000000
        /*0020*/ 	.short	0x0007
        /*0022*/ 	.short	0x0038
        /*0024*/ 	.byte	0x00, 0xf0, 0x11, 0x00


	//----- nvinfo : EIATTR_KPARAM_INFO
	.align		4
.L_501:
        /*0028*/ 	.byte	0x04, 0x17
        /*002a*/ 	.short	(.L_503 - .L_502)
.L_502:
        /*002c*/ 	.word	0x00000000
        /*0030*/ 	.short	0x0006
        /*0032*/ 	.short	0x0030
        /*0034*/ 	.byte	0x00, 0xf5, 0x21, 0x00


	//----- nvinfo : EIATTR_KPARAM_INFO
	.align		4
.L_503:
        /*0038*/ 	.byte	0x04, 0x17
        /*003a*/ 	.short	(.L_505 - .L_504)
.L_504:
        /*003c*/ 	.word	0x00000000
        /*0040*/ 	.short	0x0005
        /*0042*/ 	.short	0x0028
        /*0044*/ 	.byte	0x00, 0xf5, 0x21, 0x00


	//----- nvinfo : EIATTR_KPARAM_INFO
	.align		4
.L_505:
        /*0048*/ 	.byte	0x04, 0x17
        /*004a*/ 	.short	(.L_507 - .L_506)
.L_506:
        /*004c*/ 	.word	0x00000000
        /*0050*/ 	.short	0x0004
        /*0052*/ 	.short	0x0020
        /*0054*/ 	.byte	0x00, 0xf5, 0x21, 0x00


	//----- nvinfo : EIATTR_KPARAM_INFO
	.align		4
.L_507:
        /*0058*/ 	.byte	0x04, 0x17
        /*005a*/ 	.short	(.L_509 - .L_508)
.L_508:
        /*005c*/ 	.word	0x00000000
        /*0060*/ 	.short	0x0003
        /*0062*/ 	.short	0x0018
        /*0064*/ 	.byte	0x00, 0xf5, 0x21, 0x00


	//----- nvinfo : EIATTR_KPARAM_INFO
	.align		4
.L_509:
        /*0068*/ 	.byte	0x04, 0x17
        /*006a*/ 	.short	(.L_511 - .L_510)
.L_510:
        /*006c*/ 	.word	0x00000000
        /*0070*/ 	.short	0x0002
        /*0072*/ 	.short	0x0010
        /*0074*/ 	.byte	0x00, 0xf5, 0x21, 0x00


	//----- nvinfo : EIATTR_KPARAM_INFO
	.align		4
.L_511:
        /*0078*/ 	.byte	0x04, 0x17
        /*007a*/ 	.short	(.L_513 - .L_512)
.L_512:
        /*007c*/ 	.word	0x00000000
        /*0080*/ 	.short	0x0001
        /*0082*/ 	.short	0x0008
        /*0084*/ 	.byte	0x00, 0xf5, 0x21, 0x00


	//----- nvinfo : EIATTR_KPARAM_INFO
	.align		4
.L_513:
        /*0088*/ 	.byte	0x04, 0x17
        /*008a*/ 	.short	(.L_515 - .L_514)
.L_514:
        /*008c*/ 	.word	0x00000000
        /*0090*/ 	.short	0x0000
        /*0092*/ 	.short	0x0000
        /*0094*/ 	.byte	0x00, 0xf5, 0x21, 0x00


	//----- nvinfo : EIATTR_SPARSE_MMA_MASK
	.align		4
.L_515:
        /*0098*/ 	.byte	0x03, 0x50
        /*009a*/ 	.short	0x0000


	//----- nvinfo : EIATTR_MAXREG_COUNT
	.align		4
        /*009c*/ 	.byte	0x03, 0x1b
        /*009e*/ 	.short	0x00ff


	//----- nvinfo : EIATTR_MERCURY_ISA_VERSION
	.align		4
        /*00a0*/ 	.byte	0x03, 0x5f
        /*00a2*/ 	.short	0x0101


	//----- nvinfo : EIATTR_VRC_CTA_INIT_COUNT
	.align		4
        /*00a4*/ 	.byte	0x02, 0x4a
	.zero		1
	.zero		1


	//----- nvinfo : EIATTR_EXIT_INSTR_OFFSETS
	.align		4
        /*00a8*/ 	.byte	0x04, 0x1c
        /*00aa*/ 	.short	(.L_517 - .L_516)


	//   ....[0]....
.L_516:
        /*00ac*/ 	.word	0x00000070


	//   ....[1]....
        /*00b0*/ 	.word	0x000001d0


	//----- nvinfo : EIATTR_CBANK_PARAM_SIZE
	.align		4
.L_517:
        /*00b4*/ 	.byte	0x03, 0x19
        /*00b6*/ 	.short	0x0040


	//----- nvinfo : EIATTR_PARAM_CBANK
	.align		4
        /*00b8*/ 	.byte	0x04, 0x0a
        /*00ba*/ 	.short	(.L_519 - .L_518)
	.align		4
.L_518:
        /*00bc*/ 	.word	index@(.nv.constant0._ZN17fastertransformer15addBiasResidualIfLi1EfEEvPT_PKT1_PKS1_S7_S7_PKfS9_ii)
        /*00c0*/ 	.short	0x0380
        /*00c2*/ 	.short	0x0040


	//----- nvinfo : EIATTR_SW_WAR
	.align		4
.L_519:
        /*00c4*/ 	.byte	0x04, 0x36
        /*00c6*/ 	.short	(.L_521 - .L_520)
.L_520:
        /*00c8*/ 	.word	0x00000008
.L_521:


//--------------------- .nv.info._ZN17fastertransformer15addBiasResidualIfLi1EiEEvPT_PKT1_PKS1_S7_S7_PKfS9_ii --------------------------
	.section	.nv.info._ZN17fastertransformer15addBiasResidualIfLi1EiEEvPT_PKT1_PKS1_S7_S7_PKfS9_ii,"",@"SHT_CUDA_INFO"
	.sectionflags	@""
	.align	4


	//----- nvinfo : EIATTR_CUDA_API_VERSION
	.align		4
        /*0000*/ 	.byte	0x04, 0x37
        /*0002*/ 	.short	(.L_523 - .L_522)
.L_522:
        /*0004*/ 	.word	0x00000082


	//----- nvinfo : EIATTR_KPARAM_INFO
	.align		4
.L_523:
        /*0008*/ 	.byte	0x04, 0x17
        /*000a*/ 	.short	(.L_525 - .L_524)
.L_524:
        /*000c*/ 	.word	0x00000000
        /*0010*/ 	.short	0x0008
        /*0012*/ 	.short	0x003c
        /*0014*/ 	.byte	0x00, 0xf0, 0x11, 0x00


	//----- nvinfo : EIATTR_KPARAM_INFO
	.align		4
.L_525:
        /*0018*/ 	.byte	0x04, 0x17
        /*001a*/ 	.short	(.L_527 - .L_526)
.L_526:
        /*001c*/ 	.word	0x00000000
        /*0020*/ 	.short	0x0007
        /*0022*/ 	.short	0x0038
        /*0024*/ 	.byte	0x00, 0xf0, 0x11, 0x00


	//----- nvinfo : EIATTR_KPARAM_INFO
	.align		4
.L_527:
        /*0028*/ 	.byte	0x04, 0x17
        /*002a*/ 	.short	(.L_529 - .L_528)
.L_528:
        /*002c*/ 	.word	0x00000000
        /*0030*/ 	.short	0x0006
        /*0032*/ 	.short	0x0030
        /*0034*/ 	.byte	0x00, 0xf5, 0x21, 0x00


	//----- nvinfo : EIATTR_KPARAM_INFO
	.align		4
.L_529:
        /*0038*/ 	.byte	0x04, 0x17
        /*003a*/ 	.short	(.L_531 - .L_530)
.L_530:
        /*003c*/ 	.word	0x00000000
        /*0040*/ 	.short	0x0005
        /*0042*/ 	.short	0x0028
        /*0044*/ 	.byte	0x00, 0xf5, 0x21, 0x00


	//----- nvinfo : EIATTR_KPARAM_INFO
	.align		4
.L_531:
        /*0048*/ 	.byte	0x04, 0x17
        /*004a*/ 	.short	(.L_533 - .L_532)
.L_532:
        /*004c*/ 	.word	0x00000000
        /*0050*/ 	.short	0x0004
        /*0052*/ 	.short	0x0020
        /*0054*/ 	.byte	0x00, 0xf5, 0x21, 0x00


	//----- nvinfo : EIATTR_KPARAM_INFO
	.align		4
.L_533:
        /*0058*/ 	.byte	0x04, 0x17
        /*005a*/ 	.short	(.L_535 - .L_534)
.L_534:
        /*005c*/ 	.word	0x00000000
        /*0060*/ 	.short	0x0003
        /*0062*/ 	.short	0x0018
        /*0064*/ 	.byte	0x00, 0xf5, 0x21, 0x00


	//----- nvinfo : EIATTR_KPARAM_INFO
	.align		4
.L_535:
        /*0068*/ 	.byte	0x04, 0x17
        /*006a*/ 	.short	(.L_537 - .L_536)
.L_536:
        /*006c*/ 	.word	0x00000000
        /*0070*/ 	.short	0x0002
        /*0072*/ 	.short	0x0010
        /*0074*/ 	.byte	0x00, 0xf5, 0x21, 0x00


	//----- nvinfo : EIATTR_KPARAM_INFO
	.align		4
.L_537:
        /*0078*/ 	.byte	0x04, 0x17
        /*007a*/ 	.short	(.L_539 - .L_538)
.L_538:
        /*007c*/ 	.word	0x00000000
        /*0080*/ 	.short	0x0001
        /*0082*/ 	.short	0x0008
        /*0084*/ 	.byte	0x00, 0xf5, 0x21, 0x00


	//----- nvinfo : EIATTR_KPARAM_INFO
	.align		4
.L_539:
        /*0088*/ 	.byte	0x04, 0x17
        /*008a*/ 	.short	(.L_541 - .L_540)
.L_540:
        /*008c*/ 	.word	0x00000000
        /*0090*/ 	.short	0x0000
        /*0092*/ 	.short	0x0000
        /*0094*/ 	.byte	0x00, 0xf5, 0x21, 0x00


	//----- nvinfo : EIATTR_SPARSE_MMA_MASK
	.align		4
.L_541:
        /*0098*/ 	.byte	0x03, 0x50
        /*009a*/ 	.short	0x0000


	//----- nvinfo : EIATTR_MAXREG_COUNT
	.align		4
        /*009c*/ 	.byte	0x03, 0x1b
        /*009e*/ 	.short	0x00ff


	//----- nvinfo : EIATTR_MERCURY_ISA_VERSION
	.align		4
        /*00a0*/ 	.byte	0x03, 0x5f
        /*00a2*/ 	.short	0x0101


	//----- nvinfo : EIATTR_VRC_CTA_INIT_COUNT
	.align		4
        /*00a4*/ 	.byte	0x02, 0x4a
	.zero		1
	.zero		1


	//----- nvinfo : EIATTR_EXIT_INSTR_OFFSETS
	.align		4
        /*00a8*/ 	.byte	0x04, 0x1c
        /*00aa*/ 	.short	(.L_543 - .L_542)


	//   ....[0]....
.L_542:
        /*00ac*/ 	.word	0x00000070


	//   ....[1]....
        /*00b0*/ 	.word	0x00000230


	//----- nvinfo : EIATTR_CBANK_PARAM_SIZE
	.align		4
.L_543:
        /*00b4*/ 	.byte	0x03, 0x19
        /*00b6*/ 	.short	0x0040


	//----- nvinfo : EIATTR_PARAM_CBANK
	.align		4
        /*00b8*/ 	.byte	0x04, 0x0a
        /*00ba*/ 	.short	(.L_545 - .L_544)
	.align		4
.L_544:
        /*00bc*/ 	.word	index@(.nv.constant0._ZN17fastertransformer15addBiasResidualIfLi1EiEEvPT_PKT1_PKS1_S7_S7_PKfS9_ii)
        /*00c0*/ 	.short	0x0380
        /*00c2*/ 	.short	0x0040


	//----- nvinfo : EIATTR_SW_WAR
	.align		4
.L_545:
        /*00c4*/ 	.byte	0x04, 0x36
        /*00c6*/ 	.short	(.L_547 - .L_546)
.L_546:
        /*00c8*/ 	.word	0x00000008
.L_547:


//--------------------- .nv.info._ZN17fastertransformer37add_bias_input_COL32_int32I_DataTypeOINS_5half4EEEvPT_PKiPKS2_S7_iiPKfS9_i --------------------------
	.section	.nv.info._ZN17fastertransformer37add_bias_input_COL32_int32I_DataTypeOINS_5half4EEEvPT_PKiPKS2_S7_iiPKfS9_i,"",@"SHT_CUDA_INFO"
	.sectionflags	@""
	.align	4


	//----- nvinfo : EIATTR_CUDA_API_VERSION
	.align		4
        /*0000*/ 	.byte	0x04, 0x37
        /*0002*/ 	.short	(.L_549 - .L_548)
.L_548:
        /*0004*/ 	.word	0x00000082


	//----- nvinfo : EIATTR_KPARAM_INFO
	.align		4
.L_549:
        /*0008*/ 	.byte	0x04, 0x17
        /*000a*/ 	.short	(.L_551 - .L_550)
.L_550:
        /*000c*/ 	.word	0x00000000
        /*0010*/ 	.short	0x0008
        /*0012*/ 	.short	0x0038
        /*0014*/ 	.byte	0x00, 0xf0, 0x11, 0x00


	//----- nvinfo : EIATTR_KPARAM_INFO
	.align		4
.L_551:
        /*0018*/ 	.byte	0x04, 0x17
        /*001a*/ 	.short	(.L_553 - .L_552)
.L_552:
        /*001c*/ 	.word	0x00000000
        /*0020*/ 	.short	0x0007
        /*0022*/ 	.short	0x0030
        /*0024*/ 	.byte	0x00, 0xf5, 0x21, 0x00


	//----- nvinfo : EIATTR_KPARAM_INFO
	.align		4
.L_553:
        /*0028*/ 	.byte	0x04, 0x17
        /*002a*/ 	.short	(.L_555 - .L_554)
.L_554:
        /*002c*/ 	.word	0x00000000
        /*0030*/ 	.short	0x0006
        /*0032*/ 	.short	0x0028
        /*0034*/ 	.byte	0x00, 0xf5, 0x21, 0x00


	//----- nvinfo : EIATTR_KPARAM_INFO
	.align		4
.L_555:
        /*0038*/ 	.byte	0x04, 0x17
        /*003a*/ 	.short	(.L_557 - .L_556)
.L_556:
        /*003c*/ 	.word	0x00000000
        /*0040*/ 	.short	0x0005
        /*0042*/ 	.short	0x0024
        /*0044*/ 	.byte	0x00, 0xf0, 0x11, 0x00


	//----- nvinfo : EIATTR_KPARAM_INFO
	.align		4
.L_557:
        /*0048*/ 	.byte	0x04, 0x17
        /*004a*/ 	.short	(.L_559 - .L_558)
.L_558:
        /*004c*/ 	.word	0x00000000
        /*0050*/ 	.short	0x0004
        /*0052*/ 	.short	0x0020
        /*0054*/ 	.byte	0x00, 0xf0, 0x11, 0x00


	//----- nvinfo : EIATTR_KPARAM_INFO
	.align		4
.L_559:
        /*0058*/ 	.byte	0x04, 0x17
        /*005a*/ 	.short	(.L_561 - .L_560)
.L_560:
        /*005c*/ 	.word	0x00000000
        /*0060*/ 	.short	0x0003
        /*0062*/ 	.short	0x0018
        /*0064*/ 	.byte	0x00, 0xf5, 0x21, 0x00


	//----- nvinfo : EIATTR_KPARAM_INFO
	.align		4
.L_561:
        /*0068*/ 	.byte	0x04, 0x17
        /*006a*/ 	.short	(.L_563 - .L_562)
.L_562:
        /*006c*/ 	.word	0x00000000
        /*0070*/ 	.short	0x0002
        /*0072*/ 	.short	0x0010
        /*0074*/ 	.byte	0x00, 0xf5, 0x21, 0x00


	//----- nvinfo : EIATTR_KPARAM_INFO
	.align		4
.L_563:
        /*0078*/ 	.byte	0x04, 0x17
        /*007a*/ 	.short	(.L_565 - .L_564)
.L_564:
        /*007c*/ 	.word	0x00000000
        /*0080*/ 	.short	0x0001
        /*0082*/ 	.short	0x0008
        /*0084*/ 	.byte	0x00, 0xf5, 0x21, 0x00


	//----- nvinfo : EIATTR_KPARAM_INFO
	.align		4
.L_565:
        /*0088*/ 	.byte	0x04, 0x17
        /*008a*/ 	.short	(.L_567 - .L_566)
.L_566:
        /*008c*/ 	.word	0x00000000
        /*0090*/ 	.short	0x0000
        /*0092*/ 	.short	0x0000
        /*0094*/ 	.byte	0x00, 0xf5, 0x21, 0x00


	//----- nvinfo : EIATTR_SPARSE_MMA_MASK
	.align		4
.L_567:
        /*0098*/ 	.byte	0x03, 0x50
        /*009a*/ 	.short	0x0000


	//----- nvinfo : EIATTR_MAXREG_COUNT
	.align		4
        /*009c*/ 	.byte	0x03, 0x1b
        /*009e*/ 	.short	0x00ff


	//----- nvinfo : EIATTR_MERCURY_ISA_VERSION
	.align		4
        /*00a0*/ 	.byte	0x03, 0x5f
        /*00a2*/ 	.short	0x0101


	//----- nvinfo : EIATTR_VRC_CTA_INIT_COUNT
	.align		4
        /*00a4*/ 	.byte	0x02, 0x4a
	.zero		1
	.zero		1


	//----- nvinfo : EIATTR_EXIT_INSTR_OFFSETS
	.align		4
        /*00a8*/ 	.byte	0x04, 0x1c
        /*00aa*/ 	.short	(.L_569 - .L_568)


	//   ....[0]....
.L_568:
        /*00ac*/ 	.word	0x00000450


	//----- nvinfo : EIATTR_CBANK_PARAM_SIZE
	.align		4
.L_569:
        /*00b0*/ 	.byte	0x03, 0x19
        /*00b2*/ 	.short	0x003c


	//----- nvinfo : EIATTR_PARAM_CBANK
	.align		4
        /*00b4*/ 	.byte	0x04, 0x0a
        /*00b6*/ 	.short	(.L_571 - .L_570)
	.align		4
.L_570:
        /*00b8*/ 	.word	index@(.nv.constant0._ZN17fastertransformer37add_bias_input_COL32_int32I_DataTypeOINS_5half4EEEvPT_PKiPKS2_S7_iiPKfS9_i)
        /*00bc*/ 	.short	0x0380
        /*00be*/ 	.short	0x003c


	//----- nvinfo : EIATTR_SW_WAR
	.align		4
.L_571:
        /*00c0*/ 	.byte	0x04, 0x36
        /*00c2*/ 	.short	(.L_573 - .L_572)
.L_572:
        /*00c4*/ 	.word	0x00000008
.L_573:


//--------------------- .nv.info._ZN17fastertransformer36add_bias_input_COL32_int8I_DataTypeOINS_5half4EEEvPT_PKaPKS2_S7_iiPKf --------------------------
	.section	.nv.info._ZN17fastertransformer36add_bias_input_COL32_int8I_DataTypeOINS_5half4EEEvPT_PKaPKS2_S7_iiPKf,"",@"SHT_CUDA_INFO"
	.sectionflags	@""
	.align	4


	//----- nvinfo : EIATTR_CUDA_API_VERSION
	.align		4
        /*0000*/ 	.byte	0x04, 0x37
        /*0002*/ 	.short	(.L_575 - .L_574)
.L_574:
        /*0004*/ 	.word	0x00000082


	//----- nvinfo : EIATTR_KPARAM_INFO
	.align		4
.L_575:
        /*0008*/ 	.byte	0x04, 0x17
        /*000a*/ 	.short	(.L_577 - .L_576)
.L_576:
        /*000c*/ 	.word	0x00000000
        /*0010*/ 	.short	0x0006
        /*0012*/ 	.short	0x0028
        /*0014*/ 	.byte	0x00, 0xf5, 0x21, 0x00


	//----- nvinfo : EIATTR_KPARAM_INFO
	.align		4
.L_577:
        /*0018*/ 	.byte	0x04, 0x17
        /*001a*/ 	.short	(.L_579 - .L_578)
.L_578:
        /*001c*/ 	.word	0x00000000
        /*0020*/ 	.short	0x0005
        /*0022*/ 	.short	0x0024
        /*0024*/ 	.byte	0x00, 0xf0, 0x11, 0x00


	//----- nvinfo : EIATTR_KPARAM_INFO
	.align		4
.L_579:
        /*0028*/ 	.byte	0x04, 0x17
        /*002a*/ 	.short	(.L_581 - .L_580)
.L_580:
        /*002c*/ 	.word	0x00000000
        /*0030*/ 	.short	0x0004
        /*0032*/ 	.short	0x0020
        /*0034*/ 	.byte	0x00, 0xf0, 0x11, 0x00


	//----- nvinfo : EIATTR_KPARAM_INFO
	.align		4
.L_581:
        /*0038*/ 	.byte	0x04, 0x17
        /*003a*/ 	.short	(.L_583 - .L_582)
.L_582:
        /*003c*/ 	.word	0x00000000
        /*0040*/ 	.short	0x0003
        /*0042*/ 	.short	0x0018
        /*0044*/ 	.byte	0x00, 0xf5, 0x21, 0x00


	//----- nvinfo : EIATTR_KPARAM_INFO
	.align		4
.L_583:
        /*0048*/ 	.byte	0x04, 0x17
        /*004a*/ 	.short	(.L_585 - .L_584)
.L_584:
        /*004c*/ 	.word	0x00000000
        /*0050*/ 	.short	0x0002
        /*0052*/ 	.short	0x0010
        /*0054*/ 	.byte	0x00, 0xf5, 0x21, 0x00


	//----- nvinfo : EIATTR_KPARAM_INFO
	.align		4
.L_585:
        /*0058*/ 	.byte	0x04, 0x17
        /*005a*/ 	.short	(.L_587 - .L_586)
.L_586:
        /*005c*/ 	.word	0x00000000
        /*0060*/ 	.short	0x0001
        /*0062*/ 	.short	0x0008
        /*0064*/ 	.byte	0x00, 0xf5, 0x21, 0x00


	//----- nvinfo : EIATTR_KPARAM_INFO
	.align		4
.L_587:
        /*0068*/ 	.byte	0x04, 0x17
        /*006a*/ 	.short	(.L_589 - .L_588)
.L_588:
        /*006c*/ 	.word	0x00000000
        /*0070*/ 	.short	0x0000
        /*0072*/ 	.short	0x0000
        /*0074*/ 	.byte	0x00, 0xf5, 0x21, 0x00


	//----- nvinfo : EIATTR_SPARSE_MMA_MASK
	.align		4
.L_589:
        /*0078*/ 	.byte	0x03, 0x50
        /*007a*/ 	.short	0x0000


	//----- nvinfo : EIATTR_MAXREG_COUNT
	.align		4
        /*007c*/ 	.byte	0x03, 0x1b
        /*007e*/ 	.short	0x00ff


	//----- nvinfo : EIATTR_MERCURY_ISA_VERSION
	.align		4
        /*0080*/ 	.byte	0x03, 0x5f
        /*0082*/ 	.short	0x0101


	//----- nvinfo : EIATTR_VRC_CTA_INIT_COUNT
	.align		4
        /*0084*/ 	.byte	0x02, 0x4a
	.zero		1
	.zero		1


	//----- nvinfo : EIATTR_EXIT_INSTR_OFFSETS
	.align		4
        /*0088*/ 	.byte	0x04, 0x1c
        /*008a*/ 	.short	(.L_591 - .L_590)


	//   ....[0]....
.L_590:
        /*008c*/ 	.word	0x000000b0


	//   ....[1]....
        /*0090*/ 	.word	0x000003b0


	//----- nvinfo : EIATTR_CBANK_PARAM_SIZE
	.align		4
.L_591:
        /*0094*/ 	.byte	0x03, 0x19
        /*0096*/ 	.short	0x0030


	//----- nvinfo : EIATTR_PARAM_CBANK
	.align		4
        /*0098*/ 	.byte	0x04, 0x0a
        /*009a*/ 	.short	(.L_593 - .L_592)
	.align		4
.L_592:
        /*009c*/ 	.word	index@(.nv.constant0._ZN17fastertransformer36add_bias_input_COL32_int8I_DataTypeOINS_5half4EEEvPT_PKaPKS2_S7_iiPKf)
        /*00a0*/ 	.short	0x0380
        /*00a2*/ 	.short	0x0030


	//----- nvinfo : EIATTR_SW_WAR
	.align		4
.L_593:
        /*00a4*/ 	.byte	0x04, 0x36
        /*00a6*/ 	.short	(.L_595 - .L_594)
.L_594:
        /*00a8*/ 	.word	0x00000008
.L_595:


//--------------------- .nv.callgraph             --------------------------
	.section	.nv.callgraph,"",@"SHT_CUDA_CALLGRAPH"
	.align	4
	.sectionentsize	8
	.align		4
        /*0000*/ 	.word	0x00000000
	.align		4
        /*0004*/ 	.word	0xffffffff
	.align		4
        /*0008*/ 	.word	0x00000000
	.align		4
        /*000c*/ 	.word	0xfffffffe
	.align		4
        /*0010*/ 	.word	0x00000000
	.align		4
        /*0014*/ 	.word	0xfffffffd
	.align		4
        /*0018*/ 	.word	0x00000000
	.align		4
        /*001c*/ 	.word	0xfffffffc


//--------------------- .text._ZN17fastertransformer37add_bias_input_COL32_int32I_DataTypeOI6__halfEEvPT_PKiPKS2_S7_iiPKfS9_i --------------------------
	.section	.text._ZN17fastertransformer37add_bias_input_COL32_int32I_DataTypeOI6__halfEEvPT_PKiPKS2_S7_iiPKfS9_i,"ax",@progbits
	.align	128
        .global         _ZN17fastertransformer37add_bias_input_COL32_int32I_DataTypeOI6__halfEEvPT_PKiPKS2_S7_iiPKfS9_i
        .type           _ZN17fastertransformer37add_bias_input_COL32_int32I_DataTypeOI6__halfEEvPT_PKiPKS2_S7_iiPKfS9_i,@function
        .size           _ZN17fastertransformer37add_bias_input_COL32_int32I_DataTypeOI6__halfEEvPT_PKiPKS2_S7_iiPKfS9_i,(.L_x_20 - _ZN17fastertransformer37add_bias_input_COL32_int32I_DataTypeOI6__halfEEvPT_PKiPKS2_S7_iiPKfS9_i)
        .other          _ZN17fastertransformer37add_bias_input_COL32_int32I_DataTypeOI6__halfEEvPT_PKiPKS2_S7_iiPKfS9_i,@"STO_CUDA_ENTRY STV_DEFAULT"
_ZN17fastertransformer37add_bias_input_COL32_int32I_DataTypeOI6__halfEEvPT_PKiPKS2_S7_iiPKfS9_i:
.text._ZN17fastertransformer37add_bias_input_COL32_int32I_DataTypeOI6__halfEEvPT_PKiPKS2_S7_iiPKfS9_i:
[----:B------:R-:W-:Y:S01]  /*0000*/  LDC R1, c[0x0][0x37c] ;  /* 0x0000df00ff017b82 */ /* 0x000fe20000000800 */
[----:B------:R-:W0:Y:S01]  /*0010*/  S2R R15, SR_TID.X ;  /* 0x00000000000f7919 */ /* 0x000e220000002100 */
[----:B------:R-:W1:Y:S06]  /*0020*/  LDCU UR7, c[0x0][0x3a0] ;  /* 0x00007400ff0777ac */ /* 0x000e6c0008000800 */
[----:B------:R-:W2:Y:S01]  /*0030*/  LDC.64 R4, c[0x0][0x388] ;  /* 0x0000e200ff047b82 */ /* 0x000ea20000000a00 */
[----:B------:R-:W3:Y:S01]  /*0040*/  S2R R3, SR_CTAID.X ;  /* 0x0000000000037919 */ /* 0x000ee20000002500 */
[----:B------:R-:W4:Y:S01]  /*0050*/  LDCU.64 UR4, c[0x0][0x358] ;  /* 0x00006b00ff0477ac */ /* 0x000f220008000a00 */
[----:B------:R-:W5:Y:S05]  /*0060*/  LDCU UR6, c[0x0][0x3b8] ;  /* 0x00007700ff0677ac */ /* 0x000f6a0008000800 */
[----:B------:R-:W4:Y:S08]  /*0070*/  LDC.64 R20, c[0x0][0x3b0] ;  /* 0x0000ec00ff147b82 */ /* 0x000f300000000a00 */
[----:B------:R-:W5:Y:S08]  /*0080*/  LDC.64 R10, c[0x0][0x3a8] ;  /* 0x0000ea00ff0a7b82 */ /* 0x000f700000000a00 */
[----:B------:R-:W5:Y:S01]  /*0090*/  LDC.64 R8, c[0x0][0x390] ;  /* 0x0000e400ff087b82 */ /* 0x000f620000000a00 */
[----:B0-----:R-:W-:Y:S01]  /*00a0*/  SHF.L.U32 R13, R15, 0x2, RZ ;  /* 0x000000020f0d7819 */ /* 0x001fe200000006ff */
[----:B----4-:R-:W4:Y:S03]  /*00b0*/  LDG.E.CONSTANT R12, desc[UR4][R20.64] ;  /* 0x00000004140c7981 */ /* 0x010f26000c1e9900 */
[----:B------:R-:W-:-:S04]  /*00c0*/  LOP3.LUT R0, R13, 0x1c, RZ, 0xc0, !PT ;  /* 0x0000001c0d007812 */ /* 0x000fc800078ec0ff */
[----:B---3--:R-:W-:Y:S02]  /*00d0*/  LEA R3, R3, R0, 0x5 ;  /* 0x0000000003037211 */ /* 0x008fe400078e28ff */
[----:B------:R-:W-:-:S05]  /*00e0*/  LOP3.LUT R0, R13, 0xfe0, RZ, 0xc0, !PT ;  /* 0x00000fe00d007812 */ /* 0x000fca00078ec0ff */
[----:B-1----:R-:W-:Y:S02]  /*00f0*/  IMAD R0, R0, UR7, R3 ;  /* 0x0000000700007c24 */ /* 0x002fe4000f8e0203 */
[----:B------:R-:W0:Y:S03]  /*0100*/  LDC.64 R2, c[0x0][0x398] ;  /* 0x0000e600ff027b82 */ /* 0x000e260000000a00 */
[----:B------:R-:W-:-:S05]  /*0110*/  SHF.R.U32.HI R7, RZ, 0x2, R0 ;  /* 0x00000002ff077819 */ /* 0x000fca0000011600 */
[----:B--2---:R-:W-:-:S04]  /*0120*/  IMAD.WIDE.U32 R4, R7, 0x10, R4 ;  /* 0x0000001007047825 */ /* 0x004fc800078e0004 */
[----:B-----5:R-:W-:Y:S02]  /*0130*/  IMAD R15, R15, UR6, RZ ;  /* 0x000000060f0f7c24 */ /* 0x020fe4000f8e02ff */
[----:B------:R-:W2:Y:S01]  /*0140*/  LDG.E.128 R4, desc[UR4][R4.64] ;  /* 0x0000000404047981 */ /* 0x000ea2000c1e1d00 */
[----:B------:R-:W-:-:S04]  /*0150*/  IMAD.WIDE R22, R0, 0x2, R8 ;  /* 0x0000000200167825 */ /* 0x000fc800078e0208 */
[----:B------:R-:W-:Y:S01]  /*0160*/  IMAD.WIDE.U32 R10, R15, 0x10, R10 ;  /* 0x000000100f0a7825 */ /* 0x000fe200078e000a */
[----:B------:R-:W3:Y:S03]  /*0170*/  LDG.E.U16 R16, desc[UR4][R22.64] ;  /* 0x0000000416107981 */ /* 0x000ee6000c1e1500 */
[----:B0-----:R-:W-:Y:S01]  /*0180*/  IMAD.WIDE.U32 R2, R13, 0x2, R2 ;  /* 0x000000020d027825 */ /* 0x001fe200078e0002 */
[----:B------:R-:W5:Y:S04]  /*0190*/  LDG.E.U16 R15, desc[UR4][R22.64+0x2] ;  /* 0x00000204160f7981 */ /* 0x000f68000c1e1500 */
[----:B------:R-:W5:Y:S04]  /*01a0*/  LDG.E.U16 R14, desc[UR4][R22.64+0x4] ;  /* 0x00000404160e7981 */ /* 0x000f68000c1e1500 */
[----:B------:R-:W5:Y:S04]  /*01b0*/  LDG.E.U16 R19, desc[UR4][R22.64+0x6] ;  /* 0x0000060416137981 */ /* 0x000f68000c1e1500 */
[----:B------:R-:W5:Y:S04]  /*01c0*/  LDG.E.128.CONSTANT R8, desc[UR4][R10.64] ;  /* 0x000000040a087981 */ /* 0x000f68000c1e9d00 */
[----:B------:R-:W5:Y:S04]  /*01d0*/  LDG.E.U16.CONSTANT R18, desc[UR4][R2.64] ;  /* 0x0000000402127981 */ /* 0x000f68000c1e9500 */
[----:B------:R-:W5:Y:S04]  /*01e0*/  LDG.E.U16.CONSTANT R17, desc[UR4][R2.64+0x2] ;  /* 0x0000020402117981 */ /* 0x000f68000c1e9500 */
[----:B------:R-:W5:Y:S04]  /*01f0*/  LDG.E.U16.CONSTANT R13, desc[UR4][R2.64+0x4] ;  /* 0x00000404020d7981 */ /* 0x000f68000c1e9500 */
[----:B------:R0:W5:Y:S02]  /*0200*/  LDG.E.U16.CONSTANT R20, desc[UR4][R2.64+0x6] ;  /* 0x0000060402147981 */ /* 0x000164000c1e9500 */
[----:B0-----:R-:W0:Y:S02]  /*0210*/  LDC.64 R2, c[0x0][0x380] ;  /* 0x0000e000ff027b82 */ /* 0x001e240000000a00 */
[----:B0-----:R-:W-:-:S04]  /*0220*/  IMAD.WIDE R2, R0, 0x2, R2 ;  /* 0x0000000200027825 */ /* 0x001fc800078e0202 */
[----:B----4-:R-:W-:Y:S01]  /*0230*/  FMUL.FTZ R12, R12, 0.0078740157186985015869 ;  /* 0x3c0102040c0c7820 */ /* 0x010fe20000410000 */
[----:B--2---:R-:W-:Y:S02]  /*0240*/  I2FP.F32.S32 R21, R4 ;  /* 0x0000000400157245 */ /* 0x004fe40000201400 */
[----:B------:R-:W-:Y:S02]  /*0250*/  I2FP.F32.S32 R5, R5 ;  /* 0x0000000500057245 */ /* 0x000fe40000201400 */
[----:B------:R-:W-:Y:S02]  /*0260*/  I2FP.F32.S32 R25, R6 ;  /* 0x0000000600197245 */ /* 0x000fe40000201400 */
[----:B------:R-:W-:Y:S01]  /*0270*/  I2FP.F32.S32 R7, R7 ;  /* 0x0000000700077245 */ /* 0x000fe20000201400 */
[C---:B------:R-:W-:Y:S01]  /*0280*/  FMUL.FTZ R21, R12.reuse, R21 ;  /* 0x000000150c157220 */ /* 0x040fe20000410000 */
[C---:B------:R-:W-:Y:S01]  /*0290*/  FMUL.FTZ R4, R12.reuse, R5 ;  /* 0x000000050c047220 */ /* 0x040fe20000410000 */
[----:B------:R-:W-:-:S02]  /*02a0*/  FMUL.FTZ R25, R12, R25 ;  /* 0x000000190c197220 */ /* 0x000fc40000410000 */
[----:B------:R-:W-:Y:S01]  /*02b0*/  FMUL.FTZ R12, R12, R7 ;  /* 0x000000070c0c7220 */ /* 0x000fe20000410000 */
[----:B---3--:R-:W-:Y:S02]  /*02c0*/  HADD2.F32 R16, -RZ, R16.H0_H0 ;  /* 0x20000010ff107230 */ /* 0x008fe40000004100 */
[----:B-----5:R-:W-:Y:S02]  /*02d0*/  HADD2.F32 R15, -RZ, R15.H0_H0 ;  /* 0x2000000fff0f7230 */ /* 0x020fe40000004100 */
[----:B------:R-:W-:Y:S02]  /*02e0*/  HADD2.F32 R14, -RZ, R14.H0_H0 ;  /* 0x2000000eff0e7230 */ /* 0x000fe40000004100 */
[----:B------:R-:W-:Y:S02]  /*02f0*/  HADD2.F32 R19, -RZ, R19.H0_H0 ;  /* 0x20000013ff137230 */ /* 0x000fe40000004100 */
[----:B------:R-:W-:Y:S01]  /*0300*/  FMUL.FTZ R21, R8, R21 ;  /* 0x0000001508157220 */ /* 0x000fe20000410000 */
[----:B------:R-:W-:Y:S01]  /*0310*/  FMUL.FTZ R4, R9, R4 ;  /* 0x0000000409047220 */ /* 0x000fe20000410000 */
[----:B------:R-:W-:Y:S01]  /*0320*/  FMUL.FTZ R25, R10, R25 ;  /* 0x000000190a197220 */ /* 0x000fe20000410000 */
[----:B------:R-:W-:Y:S01]  /*0330*/  FMUL.FTZ R12, R11, R12 ;  /* 0x0000000c0b0c7220 */ /* 0x000fe20000410000 */
[----:B------:R-:W-:-:S02]  /*0340*/  HADD2.F32 R5, -RZ, R18.H0_H0 ;  /* 0x20000012ff057230 */ /* 0x000fc40000004100 */
[----:B------:R-:W-:Y:S01]  /*0350*/  FFMA.FTZ R16, R21, 0.0078740157186985015869, R16 ;  /* 0x3c01020415107823 */ /* 0x000fe20000010010 */
[----:B------:R-:W-:Y:S01]  /*0360*/  FFMA.FTZ R4, R4, 0.0078740157186985015869, R15 ;  /* 0x3c01020404047823 */ /* 0x000fe2000001000f */
[----:B------:R-:W-:Y:S01]  /*0370*/  FFMA.FTZ R14, R25, 0.0078740157186985015869, R14 ;  /* 0x3c010204190e7823 */ /* 0x000fe2000001000e */
[----:B------:R-:W-:Y:S02]  /*0380*/  HADD2.F32 R17, -RZ, R17.H0_H0 ;  /* 0x20000011ff117230 */ /* 0x000fe40000004100 */
[----:B------:R-:W-:Y:S01]  /*0390*/  FFMA.FTZ R12, R12, 0.0078740157186985015869, R19 ;  /* 0x3c0102040c0c7823 */ /* 0x000fe20000010013 */
[----:B------:R-:W-:Y:S02]  /*03a0*/  HADD2.F32 R13, -RZ, R13.H0_H0 ;  /* 0x2000000dff0d7230 */ /* 0x000fe40000004100 */
[----:B------:R-:W-:Y:S02]  /*03b0*/  HADD2.F32 R7, -RZ, R20.H0_H0 ;  /* 0x20000014ff077230 */ /* 0x000fe40000004100 */
[----:B------:R-:W-:Y:S01]  /*03c0*/  FADD.FTZ R5, R16, R5 ;  /* 0x0000000510057221 */ /* 0x000fe20000010000 */
[----:B------:R-:W-:Y:S01]  /*03d0*/  FADD.FTZ R4, R4, R17 ;  /* 0x0000001104047221 */ /* 0x000fe20000010000 */
[----:B------:R-:W-:Y:S01]  /*03e0*/  FADD.FTZ R13, R14, R13 ;  /* 0x0000000d0e0d7221 */ /* 0x000fe20000010000 */
[----:B------:R-:W-:-:S03]  /*03f0*/  FADD.FTZ R12, R12, R7 ;  /* 0x000000070c0c7221 */ /* 0x000fc60000010000 */
[----:B------:R-:W-:Y:S02]  /*0400*/  F2FP.F16.F32.PACK_AB R4, R4, R5 ;  /* 0x000000050404723e */ /* 0x000fe400000000ff */
[----:B------:R-:W-:Y:S02]  /*0410*/  F2FP.F16.F32.PACK_AB R12, R12, R13 ;  /* 0x0000000d0c0c723e */ /* 0x000fe400000000ff */
[----:B------:R-:W-:Y:S02]  /*0420*/  PRMT R0, R4, 0x7632, R0 ;  /* 0x0000763204007816 */ /* 0x000fe40000000000 */
[----:B------:R-:W-:Y:S01]  /*0430*/  PRMT R5, R12, 0x7632, R5 ;  /* 0x000076320c057816 */ /* 0x000fe20000000005 */
[----:B------:R-:W-:Y:S04]  /*0440*/  STG.E.U16 desc[UR4][R2.64], R4 ;  /* 0x0000000402007986 */ /* 0x000fe8000c101504 */
[----:B------:R-:W-:Y:S04]  /*0450*/  STG.E.U16 desc[UR4][R2.64+0x2], R0 ;  /* 0x0000020002007986 */ /* 0x000fe8000c101504 */
[----:B------:R-:W-:Y:S04]  /*0460*/  STG.E.U16 desc[UR4][R2.64+0x4], R12 ;  /* 0x0000040c02007986 */ /* 0x000fe8000c101504 */
[----:B------:R-:W-:Y:S01]  /*0470*/  STG.E.U16 desc[UR4][R2.64+0x6], R5 ;  /* 0x0000060502007986 */ /* 0x000fe2000c101504 */
[----:B------:R-:W-:Y:S05]  /*0480*/  EXIT ;  /* 0x000000000000794d */ /* 0x000fea0003800000 */
.L_x_0:
[----:B------:R-:W-:-:S00]  /*0490*/  BRA `(.L_x_0) ;  /* 0xfffffffc00fc7947 */ /* 0x000fc0000383ffff */
[----:B------:R-:W-:-:S00]  /*04a0*/  NOP ;  /* 0x0000000000007918 */ /* 0x000fc00000000000 */
        /* <DEDUP_REMOVED lines=13> */
.L_x_20:


//--------------------- .text._ZN17fastertransformer37add_bias_input_COL32_int32I_DataTypeOIfEEvPT_PKiPKS1_S6_iiPKfS8_i --------------------------
	.section	.text._ZN17fastertransformer37add_bias_input_COL32_int32I_DataTypeOIfEEvPT_PKiPKS1_S6_iiPKfS8_i,"ax",@progbits
	.align	128
        .global         _ZN17fastertransformer37add_bias_input_COL32_int32I_DataTypeOIfEEvPT_PKiPKS1_S6_iiPKfS8_i
        .type           _ZN17fastertransformer37add_bias_input_COL32_int32I_DataTypeOIfEEvPT_PKiPKS1_S6_iiPKfS8_i,@function
        .size           _ZN17fastertransformer37add_bias_input_COL32_int32I_DataTypeOIfEEvPT_PKiPKS1_S6_iiPKfS8_i,(.L_x_21 - _ZN17fastertransformer37add_bias_input_COL32_int32I_DataTypeOIfEEvPT_PKiPKS1_S6_iiPKfS8_i)
        .other          _ZN17fastertransformer37add_bias_input_COL32_int32I_DataTypeOIfEEvPT_PKiPKS1_S6_iiPKfS8_i,@"STO_CUDA_ENTRY STV_DEFAULT"
_ZN17fastertransformer37add_bias_input_COL32_int32I_DataTypeOIfEEvPT_PKiPKS1_S6_iiPKfS8_i:
.text._ZN17fastertransformer37add_bias_input_COL32_int32I_DataTypeOIfEEvPT_PKiPKS1_S6_iiPKfS8_i:
        /* <DEDUP_REMOVED lines=8> */
[----:B------:R-:W2:Y:S08]  /*0080*/  LDC.64 R10, c[0x0][0x3a8] ;  /* 0x0000ea00ff0a7b82 */ /* 0x000eb00000000a00 */
[----:B------:R-:W2:Y:S01]  /*0090*/  LDC.64 R8, c[0x0][0x390] ;  /* 0x0000e400ff087b82 */ /* 0x000ea20000000a00 */
[----:B0-----:R-:W-:-:S07]  /*00a0*/  SHF.L.U32 R3, R17, 0x2, RZ ;  /* 0x0000000211037819 */ /* 0x001fce00000006ff */
[----:B------:R-:W0:Y:S01]  /*00b0*/  LDC.64 R14, c[0x0][0x398] ;  /* 0x0000e600ff0e7b82 */ /* 0x000e220000000a00 */
[C---:B------:R-:W-:Y:S02]  /*00c0*/  LOP3.LUT R0, R3.reuse, 0x1c, RZ, 0xc0, !PT ;  /* 0x0000001c03007812 */ /* 0x040fe400078ec0ff */
[----:B------:R-:W-:Y:S02]  /*00d0*/  LOP3.LUT R13, R3, 0xfe0, RZ, 0xc0, !PT ;  /* 0x00000fe0030d7812 */ /* 0x000fe400078ec0ff */
[----:B---3--:R-:W-:-:S05]  /*00e0*/  LEA R0, R7, R0, 0x5 ;  /* 0x0000000007007211 */ /* 0x008fca00078e28ff */
[----:B-1----:R-:W-:Y:S02]  /*00f0*/  IMAD R13, R13, UR7, R0 ;  /* 0x000000070d0d7c24 */ /* 0x002fe4000f8e0200 */
[----:B-----5:R-:W-:Y:S01]  /*0100*/  IMAD R17, R17, UR6, RZ ;  /* 0x0000000611117c24 */ /* 0x020fe2000f8e02ff */
[----:B----4-:R-:W3:Y:S02]  /*0110*/  LDG.E.CONSTANT R0, desc[UR4][R24.64] ;  /* 0x0000000418007981 */ /* 0x010ee4000c1e9900 */
[----:B------:R-:W-:-:S05]  /*0120*/  SHF.R.U32.HI R7, RZ, 0x2, R13 ;  /* 0x00000002ff077819 */ /* 0x000fca000001160d */
[----:B--2---:R-:W-:-:S06]  /*0130*/  IMAD.WIDE.U32 R4, R7, 0x10, R4 ;  /* 0x0000001007047825 */ /* 0x004fcc00078e0004 */
[----:B------:R-:W2:Y:S01]  /*0140*/  LDG.E.128 R4, desc[UR4][R4.64] ;  /* 0x0000000404047981 */ /* 0x000ea2000c1e1d00 */
[----:B------:R-:W-:-:S04]  /*0150*/  IMAD.WIDE.U32 R10, R17, 0x10, R10 ;  /* 0x00000010110a7825 */ /* 0x000fc800078e000a */
[----:B------:R-:W-:Y:S02]  /*0160*/  IMAD.WIDE R26, R13, 0x4, R8 ;  /* 0x000000040d1a7825 */ /* 0x000fe400078e0208 */
[----:B------:R-:W4:Y:S02]  /*0170*/  LDG.E.128.CONSTANT R8, desc[UR4][R10.64] ;  /* 0x000000040a087981 */ /* 0x000f24000c1e9d00 */
[----:B0-----:R-:W-:Y:S02]  /*0180*/  IMAD.WIDE.U32 R14, R3, 0x4, R14 ;  /* 0x00000004030e7825 */ /* 0x001fe400078e000e */
[----:B------:R-:W5:Y:S01]  /*0190*/  LDG.E R20, desc[UR4][R26.64] ;  /* 0x000000041a147981 */ /* 0x000f62000c1e1900 */
[----:B------:R-:W0:Y:S03]  /*01a0*/  LDC.64 R2, c[0x0][0x380] ;  /* 0x0000e000ff027b82 */ /* 0x000e260000000a00 */
[----:B------:R-:W5:Y:S04]  /*01b0*/  LDG.E R18, desc[UR4][R26.64+0x4] ;  /* 0x000004041a127981 */ /* 0x000f68000c1e1900 */
[----:B------:R-:W5:Y:S04]  /*01c0*/  LDG.E R17, desc[UR4][R26.64+0x8] ;  /* 0x000008041a117981 */ /* 0x000f68000c1e1900 */
[----:B------:R-:W5:Y:S04]  /*01d0*/  LDG.E R22, desc[UR4][R26.64+0xc] ;  /* 0x00000c041a167981 */ /* 0x000f68000c1e1900 */
[----:B------:R-:W5:Y:S04]  /*01e0*/  LDG.E.CONSTANT R21, desc[UR4][R14.64] ;  /* 0x000000040e157981 */ /* 0x000f68000c1e9900 */
[----:B------:R-:W5:Y:S04]  /*01f0*/  LDG.E.CONSTANT R12, desc[UR4][R14.64+0x4] ;  /* 0x000004040e0c7981 */ /* 0x000f68000c1e9900 */
[----:B------:R-:W5:Y:S04]  /*0200*/  LDG.E.CONSTANT R16, desc[UR4][R14.64+0x8] ;  /* 0x000008040e107981 */ /* 0x000f68000c1e9900 */
[----:B------:R-:W5:Y:S01]  /*0210*/  LDG.E.CONSTANT R19, desc[UR4][R14.64+0xc] ;  /* 0x00000c040e137981 */ /* 0x000f62000c1e9900 */
[----:B0-----:R-:W-:-:S04]  /*0220*/  IMAD.WIDE R2, R13, 0x4, R2 ;  /* 0x000000040d027825 */ /* 0x001fc800078e0202 */
[----:B---3--:R-:W-:Y:S01]  /*0230*/  FMUL.FTZ R0, R0, 0.0078740157186985015869 ;  /* 0x3c01020400007820 */ /* 0x008fe20000410000 */
        /* <DEDUP_REMOVED lines=8> */
[----:B----4-:R-:W-:Y:S01]  /*02c0*/  FMUL.FTZ R23, R8, R23 ;  /* 0x0000001708177220 */ /* 0x010fe20000410000 */
[----:B------:R-:W-:Y:S01]  /*02d0*/  FMUL.FTZ R9, R9, R4 ;  /* 0x0000000409097220 */ /* 0x000fe20000410000 */
[----:B------:R-:W-:Y:S01]  /*02e0*/  FMUL.FTZ R10, R10, R25 ;  /* 0x000000190a0a7220 */ /* 0x000fe20000410000 */
[----:B------:R-:W-:Y:S01]  /*02f0*/  FMUL.FTZ R11, R11, R0 ;  /* 0x000000000b0b7220 */ /* 0x000fe20000410000 */
[----:B-----5:R-:W-:Y:S01]  /*0300*/  FFMA.FTZ R20, R23, 0.0078740157186985015869, R20 ;  /* 0x3c01020417147823 */ /* 0x020fe20000010014 */
[----:B------:R-:W-:Y:S01]  /*0310*/  FFMA.FTZ R9, R9, 0.0078740157186985015869, R18 ;  /* 0x3c01020409097823 */ /* 0x000fe20000010012 */
[----:B------:R-:W-:Y:S01]  /*0320*/  FFMA.FTZ R17, R10, 0.0078740157186985015869, R17 ;  /* 0x3c0102040a117823 */ /* 0x000fe20000010011 */
[----:B------:R-:W-:Y:S01]  /*0330*/  FFMA.FTZ R22, R11, 0.0078740157186985015869, R22 ;  /* 0x3c0102040b167823 */ /* 0x000fe20000010016 */
[----:B------:R-:W-:Y:S01]  /*0340*/  FADD.FTZ R21, R20, R21 ;  /* 0x0000001514157221 */ /* 0x000fe20000010000 */
[----:B------:R-:W-:Y:S01]  /*0350*/  FADD.FTZ R9, R9, R12 ;  /* 0x0000000c09097221 */ /* 0x000fe20000010000 */
[----:B------:R-:W-:Y:S01]  /*0360*/  FADD.FTZ R17, R17, R16 ;  /* 0x0000001011117221 */ /* 0x000fe20000010000 */
[----:B------:R-:W-:-:S02]  /*0370*/  FADD.FTZ R19, R22, R19 ;  /* 0x0000001316137221 */ /* 0x000fc40000010000 */
[----:B------:R-:W-:Y:S04]  /*0380*/  STG.E desc[UR4][R2.64], R21 ;  /* 0x0000001502007986 */ /* 0x000fe8000c101904 */
[----:B------:R-:W-:Y:S04]  /*0390*/  STG.E desc[UR4][R2.64+0x4], R9 ;  /* 0x0000040902007986 */ /* 0x000fe8000c101904 */
[----:B------:R-:W-:Y:S04]  /*03a0*/  STG.E desc[UR4][R2.64+0x8], R17 ;  /* 0x0000081102007986 */ /* 0x000fe8000c101904 */
[----:B------:R-:W-:Y:S01]  /*03b0*/  STG.E desc[UR4][R2.64+0xc], R19 ;  /* 0x00000c1302007986 */ /* 0x000fe2000c101904 */
[----:B------:R-:W-:Y:S05]  /*03c0*/  EXIT ;  /* 0x000000000000794d */ /* 0x000fea0003800000 */
.L_x_1:
        /* <DEDUP_REMOVED lines=11> */
.L_x_21:


//--------------------- .text._ZN17fastertransformer36add_bias_input_COL32_int8I_DataTypeOI6__halfEEvPT_PKaPKS2_S7_iiPKf --------------------------
	.section	.text._ZN17fastertransformer36add_bias_input_COL32_int8I_DataTypeOI6__halfEEvPT_PKaPKS2_S7_iiPKf,"ax",@progbits
	.align	128
        .global         _ZN17fastertransformer36add_bias_input_COL32_int8I_DataTypeOI6__halfEEvPT_PKaPKS2_S7_iiPKf
        .type           _ZN17fastertransformer36add_bias_input_COL32_int8I_DataTypeOI6__halfEEvPT_PKaPKS2_S7_iiPKf,@function
        .size           _ZN17fastertransformer36add_bias_input_COL32_int8I_DataTypeOI6__halfEEvPT_PKaPKS2_S7_iiPKf,(.L_x_22 - _ZN17fastertransformer36add_bias_input_COL32_int8I_DataTypeOI6__halfEEvPT_PKaPKS2_S7_iiPKf)
        .other          _ZN17fastertransformer36add_bias_input_COL32_int8I_DataTypeOI6__halfEEvPT_PKaPKS2_S7_iiPKf,@"STO_CUDA_ENTRY STV_DEFAULT"
_ZN17fastertransformer36add_bias_input_COL32_int8I_DataTypeOI6__halfEEvPT_PKaPKS2_S7_iiPKf:
.text._ZN17fastertransformer36add_bias_input_COL32_int8I_DataTypeOI6__halfEEvPT_PKaPKS2_S7_iiPKf:
[----:B------:R-:W-:Y:S01]  /*0000*/  LDC R1, c[0x0][0x37c] ;  /* 0x0000df00ff017b82 */ /* 0x000fe20000000800 */
[----:B------:R-:W0:Y:S01]  /*0010*/  S2R R13, SR_TID.X ;  /* 0x00000000000d7919 */ /* 0x000e220000002100 */
[----:B------:R-:W1:Y:S06]  /*0020*/  LDCU UR6, c[0x0][0x3a0] ;  /* 0x00007400ff0677ac */ /* 0x000e6c0008000800 */
[----:B------:R-:W2:Y:S01]  /*0030*/  LDC.64 R8, c[0x0][0x390] ;  /* 0x0000e400ff087b82 */ /* 0x000ea20000000a00 */
[----:B------:R-:W3:Y:S01]  /*0040*/  S2R R3, SR_CTAID.X ;  /* 0x0000000000037919 */ /* 0x000ee20000002500 */
[----:B------:R-:W4:Y:S01]  /*0050*/  LDCU.64 UR8, c[0x0][0x388] ;  /* 0x00007100ff0877ac */ /* 0x000f220008000a00 */
[----:B------:R-:W5:Y:S05]  /*0060*/  LDCU.64 UR4, c[0x0][0x358] ;  /* 0x00006b00ff0477ac */ /* 0x000f6a0008000a00 */
[----:B------:R-:W4:Y:S08]  /*0070*/  LDC.64 R10, c[0x0][0x398] ;  /* 0x0000e600ff0a7b82 */ /* 0x000f300000000a00 */
[----:B------:R-:W5:Y:S01]  /*0080*/  LDC.64 R6, c[0x0][0x3a8] ;  /* 0x0000ea00ff067b82 */ /* 0x000f620000000a00 */
[----:B0-----:R-:W-:-:S04]  /*0090*/  SHF.L.U32 R13, R13, 0x2, RZ ;  /* 0x000000020d0d7819 */ /* 0x001fc800000006ff */
[C---:B------:R-:W-:Y:S02]  /*00a0*/  LOP3.LUT R0, R13.reuse, 0x1c, RZ, 0xc0, !PT ;  /* 0x0000001c0d007812 */ /* 0x040fe400078ec0ff */
[----:B------:R-:W-:Y:S02]  /*00b0*/  LOP3.LUT R5, R13, 0xfe0, RZ, 0xc0, !PT ;  /* 0x00000fe00d057812 */ /* 0x000fe400078ec0ff */
[----:B---3--:R-:W-:-:S05]  /*00c0*/  LEA R0, R3, R0, 0x5 ;  /* 0x0000000003007211 */ /* 0x008fca00078e28ff */
[----:B-1----:R-:W-:Y:S02]  /*00d0*/  IMAD R5, R5, UR6, R0 ;  /* 0x0000000605057c24 */ /* 0x002fe4000f8e0200 */
[----:B----4-:R-:W-:Y:S01]  /*00e0*/  IMAD.WIDE.U32 R10, R13, 0x2, R10 ;  /* 0x000000020d0a7825 */ /* 0x010fe200078e000a */
[----:B-----5:R-:W3:Y:S02]  /*00f0*/  LDG.E.CONSTANT R0, desc[UR4][R6.64] ;  /* 0x0000000406007981 */ /* 0x020ee4000c1e9900 */
[C---:B------:R-:W-:Y:S01]  /*0100*/  IADD3 R2, P0, PT, R5.reuse, UR8, RZ ;  /* 0x0000000805027c10 */ /* 0x040fe2000ff1e0ff */
[C---:B--2---:R-:W-:Y:S01]  /*0110*/  IMAD.WIDE R8, R5.reuse, 0x2, R8 ;  /* 0x0000000205087825 */ /* 0x044fe200078e0208 */
[----:B------:R-:W2:Y:S02]  /*0120*/  LDG.E.U16.CONSTANT R13, desc[UR4][R10.64] ;  /* 0x000000040a0d7981 */ /* 0x000ea4000c1e9500 */
[----:B------:R-:W-:Y:S02]  /*0130*/  IADD3.X R3, PT, PT, RZ, UR9, RZ, P0, !PT ;  /* 0x00000009ff037c10 */ /* 0x000fe400087fe4ff */
[----:B------:R-:W4:Y:S04]  /*0140*/  LDG.E.U16 R4, desc[UR4][R8.64] ;  /* 0x0000000408047981 */ /* 0x000f28000c1e1500 */
[----:B------:R0:W5:Y:S04]  /*0150*/  LDG.E.CONSTANT R23, desc[UR4][R2.64] ;  /* 0x0000000402177981 */ /* 0x000168000c1e9900 */
[----:B------:R-:W3:Y:S04]  /*0160*/  LDG.E.U16 R14, desc[UR4][R8.64+0x2] ;  /* 0x00000204080e7981 */ /* 0x000ee8000c1e1500 */
[----:B------:R-:W2:Y:S01]  /*0170*/  LDG.E.U16 R17, desc[UR4][R8.64+0x4] ;  /* 0x0000040408117981 */ /* 0x000ea2000c1e1500 */
[----:B0-----:R-:W0:Y:S03]  /*0180*/  LDC.64 R2, c[0x0][0x380] ;  /* 0x0000e000ff027b82 */ /* 0x001e260000000a00 */
[----:B------:R3:W2:Y:S04]  /*0190*/  LDG.E.U16 R20, desc[UR4][R8.64+0x6] ;  /* 0x0000060408147981 */ /* 0x0006a8000c1e1500 */
[----:B------:R-:W2:Y:S04]  /*01a0*/  LDG.E.U16.CONSTANT R15, desc[UR4][R10.64+0x2] ;  /* 0x000002040a0f7981 */ /* 0x000ea8000c1e9500 */
[----:B------:R-:W2:Y:S04]  /*01b0*/  LDG.E.U16.CONSTANT R19, desc[UR4][R10.64+0x4] ;  /* 0x000004040a137981 */ /* 0x000ea8000c1e9500 */
[----:B------:R1:W2:Y:S01]  /*01c0*/  LDG.E.U16.CONSTANT R22, desc[UR4][R10.64+0x6] ;  /* 0x000006040a167981 */ /* 0x0002a2000c1e9500 */
[----:B0-----:R-:W-:Y:S01]  /*01d0*/  IMAD.WIDE R2, R5, 0x2, R2 ;  /* 0x0000000205027825 */ /* 0x001fe200078e0202 */
[----:B-----5:R-:W0:Y:S08]  /*01e0*/  I2F.S8 R12, R23 ;  /* 0x00000017000c7306 */ /* 0x020e300000001400 */
[----:B------:R-:W5:Y:S08]  /*01f0*/  I2F.S8 R16, R23.B1 ;  /* 0x1000001700107306 */ /* 0x000f700000001400 */
[----:B------:R-:W5:Y:S08]  /*0200*/  I2F.S8 R18, R23.B2 ;  /* 0x2000001700127306 */ /* 0x000f700000001400 */
[----:B------:R-:W5:Y:S01]  /*0210*/  I2F.S8 R21, R23.B3 ;  /* 0x3000001700157306 */ /* 0x000f620000001400 */
[----:B----4-:R-:W-:-:S02]  /*0220*/  HADD2.F32 R7, -RZ, R4.H0_H0 ;  /* 0x20000004ff077230 */ /* 0x010fc40000004100 */
[----:B---3--:R-:W-:Y:S02]  /*0230*/  HADD2.F32 R9, -RZ, R14.H0_H0 ;  /* 0x2000000eff097230 */ /* 0x008fe40000004100 */
[----:B--2---:R-:W-:Y:S02]  /*0240*/  HADD2.F32 R17, -RZ, R17.H0_H0 ;  /* 0x20000011ff117230 */ /* 0x004fe40000004100 */
[----:B-1----:R-:W-:Y:S02]  /*0250*/  HADD2.F32 R11, -RZ, R20.H0_H0 ;  /* 0x20000014ff0b7230 */ /* 0x002fe40000004100 */
[C---:B0-----:R-:W-:Y:S01]  /*0260*/  FFMA.FTZ R7, R0.reuse, R12, R7 ;  /* 0x0000000c00077223 */ /* 0x041fe20000010007 */
[----:B------:R-:W-:Y:S02]  /*0270*/  HADD2.F32 R4, -RZ, R13.H0_H0 ;  /* 0x2000000dff047230 */ /* 0x000fe40000004100 */
[----:B-----5:R-:W-:Y:S01]  /*0280*/  FFMA.FTZ R9, R0, R16, R9 ;  /* 0x0000001000097223 */ /* 0x020fe20000010009 */
[----:B------:R-:W-:-:S02]  /*0290*/  HADD2.F32 R6, -RZ, R15.H0_H0 ;  /* 0x2000000fff067230 */ /* 0x000fc40000004100 */
[C---:B------:R-:W-:Y:S01]  /*02a0*/  FFMA.FTZ R17, R0.reuse, R18, R17 ;  /* 0x0000001200117223 */ /* 0x040fe20000010011 */
[----:B------:R-:W-:Y:S02]  /*02b0*/  HADD2.F32 R8, -RZ, R19.H0_H0 ;  /* 0x20000013ff087230 */ /* 0x000fe40000004100 */
[----:B------:R-:W-:Y:S02]  /*02c0*/  HADD2.F32 R22, -RZ, R22.H0_H0 ;  /* 0x20000016ff167230 */ /* 0x000fe40000004100 */
[----:B------:R-:W-:Y:S01]  /*02d0*/  FFMA.FTZ R11, R0, R21, R11 ;  /* 0x00000015000b7223 */ /* 0x000fe2000001000b */
        /* <DEDUP_REMOVED lines=13> */
.L_x_2:
        /* <DEDUP_REMOVED lines=13> */
.L_x_22:


//--------------------- .text._ZN17fastertransformer36add_bias_input_COL32_int8I_DataTypeOIfEEvPT_PKaPKS1_S6_iiPKf --------------------------
	.section	.text._ZN17fastertransformer36add_bias_input_COL32_int8I_DataTypeOIfEEvPT_PKaPKS1_S6_iiPKf,"ax",@progbits
	.align	128
        .global         _ZN17fastertransformer36add_bias_input_COL32_int8I_DataTypeOIfEEvPT_PKaPKS1_S6_iiPKf
        .type           _ZN17fastertransformer36add_bias_input_COL32_int8I_DataTypeOIfEEvPT_PKaPKS1_S6_iiPKf,@function
        .size           _ZN17fastertransformer36add_bias_input_COL32_int8I_DataTypeOIfEEvPT_PKaPKS1_S6_iiPKf,(.L_x_23 - _ZN17fastertransformer36add_bias_input_COL32_int8I_DataTypeOIfEEvPT_PKaPKS1_S6_iiPKf)
        .other          _ZN17fastertransformer36add_bias_input_COL32_int8I_DataTypeOIfEEvPT_PKaPKS1_S6_iiPKf,@"STO_CUDA_ENTRY STV_DEFAULT"
_ZN17fastertransformer36add_bias_input_COL32_int8I_DataTypeOIfEEvPT_PKaPKS1_S6_iiPKf:
.text._ZN17fastertransformer36add_bias_input_COL32_int8I_DataTypeOIfEEvPT_PKaPKS1_S6_iiPKf:
[----:B------:R-:W-:Y:S01]  /*0000*/  LDC R1, c[0x0][0x37c] ;  /* 0x0000df00ff017b82 */ /* 0x000fe20000000800 */
[----:B------:R-:W0:Y:S01]  /*0010*/  S2R R13, SR_TID.X ;  /* 0x00000000000d7919 */ /* 0x000e220000002100 */
[----:B------:R-:W1:Y:S06]  /*0020*/  LDCU UR6, c[0x0][0x3a0] ;  /* 0x00007400ff0677ac */ /* 0x000e6c0008000800 */
[----:B------:R-:W2:Y:S01]  /*0030*/  LDC.64 R6, c[0x0][0x390] ;  /* 0x0000e400ff067b82 */ /* 0x000ea20000000a00 */
[----:B------:R-:W3:Y:S01]  /*0040*/  S2R R3, SR_CTAID.X ;  /* 0x0000000000037919 */ /* 0x000ee20000002500 */
[----:B------:R-:W4:Y:S01]  /*0050*/  LDCU.64 UR8, c[0x0][0x388] ;  /* 0x00007100ff0877ac */ /* 0x000f220008000a00 */
[----:B------:R-:W5:Y:S05]  /*0060*/  LDCU.64 UR4, c[0x0][0x358] ;  /* 0x00006b00ff0477ac */ /* 0x000f6a0008000a00 */
[----:B------:R-:W2:Y:S01]  /*0070*/  LDC.64 R8, c[0x0][0x398] ;  /* 0x0000e600ff087b82 */ /* 0x000ea20000000a00 */
[----:B0-----:R-:W-:-:S04]  /*0080*/  SHF.L.U32 R13, R13, 0x2, RZ ;  /* 0x000000020d0d7819 */ /* 0x001fc800000006ff */
[C---:B------:R-:W-:Y:S02]  /*0090*/  LOP3.LUT R0, R13.reuse, 0x1c, RZ, 0xc0, !PT ;  /* 0x0000001c0d007812 */ /* 0x040fe400078ec0ff */
[----:B------:R-:W-:Y:S02]  /*00a0*/  LOP3.LUT R5, R13, 0xfe0, RZ, 0xc0, !PT ;  /* 0x00000fe00d057812 */ /* 0x000fe400078ec0ff */
[----:B---3--:R-:W-:Y:S02]  /*00b0*/  LEA R0, R3, R0, 0x5 ;  /* 0x0000000003007211 */ /* 0x008fe400078e28ff */
[----:B------:R-:W0:Y:S03]  /*00c0*/  LDC.64 R2, c[0x0][0x3a8] ;  /* 0x0000ea00ff027b82 */ /* 0x000e260000000a00 */
[----:B-1----:R-:W-:-:S05]  /*00d0*/  IMAD R5, R5, UR6, R0 ;  /* 0x0000000605057c24 */ /* 0x002fca000f8e0200 */
[----:B----4-:R-:W-:-:S04]  /*00e0*/  IADD3 R10, P0, PT, R5, UR8, RZ ;  /* 0x00000008050a7c10 */ /* 0x010fc8000ff1e0ff */
[----:B------:R-:W-:-:S05]  /*00f0*/  IADD3.X R11, PT, PT, RZ, UR9, RZ, P0, !PT ;  /* 0x00000009ff0b7c10 */ /* 0x000fca00087fe4ff */
[----:B-----5:R-:W3:Y:S01]  /*0100*/  LDG.E.CONSTANT R16, desc[UR4][R10.64] ;  /* 0x000000040a107981 */ /* 0x020ee2000c1e9900 */
[----:B--2---:R-:W-:-:S04]  /*0110*/  IMAD.WIDE R6, R5, 0x4, R6 ;  /* 0x0000000405067825 */ /* 0x004fc800078e0206 */
[----:B------:R-:W-:Y:S01]  /*0120*/  IMAD.WIDE.U32 R8, R13, 0x4, R8 ;  /* 0x000000040d087825 */ /* 0x000fe200078e0008 */
[----:B------:R-:W2:Y:S04]  /*0130*/  LDG.E R17, desc[UR4][R6.64+0x4] ;  /* 0x0000040406117981 */ /* 0x000ea8000c1e1900 */
[----:B0-----:R0:W4:Y:S04]  /*0140*/  LDG.E.CONSTANT R0, desc[UR4][R2.64] ;  /* 0x0000000402007981 */ /* 0x001128000c1e9900 */
[----:B------:R-:W4:Y:S04]  /*0150*/  LDG.E R13, desc[UR4][R6.64] ;  /* 0x00000004060d7981 */ /* 0x000f28000c1e1900 */
[----:B------:R-:W5:Y:S01]  /*0160*/  LDG.E R21, desc[UR4][R6.64+0x8] ;  /* 0x0000080406157981 */ /* 0x000f62000c1e1900 */
[----:B0-----:R-:W0:Y:S03]  /*0170*/  LDC.64 R2, c[0x0][0x380] ;  /* 0x0000e000ff027b82 */ /* 0x001e260000000a00 */
[----:B------:R-:W5:Y:S04]  /*0180*/  LDG.E R25, desc[UR4][R6.64+0xc] ;  /* 0x00000c0406197981 */ /* 0x000f68000c1e1900 */
[----:B------:R-:W5:Y:S04]  /*0190*/  LDG.E.CONSTANT R15, desc[UR4][R8.64] ;  /* 0x00000004080f7981 */ /* 0x000f68000c1e9900 */
[----:B------:R-:W5:Y:S04]  /*01a0*/  LDG.E.CONSTANT R19, desc[UR4][R8.64+0x4] ;  /* 0x0000040408137981 */ /* 0x000f68000c1e9900 */
[----:B------:R-:W5:Y:S04]  /*01b0*/  LDG.E.CONSTANT R23, desc[UR4][R8.64+0x8] ;  /* 0x0000080408177981 */ /* 0x000f68000c1e9900 */
[----:B------:R-:W5:Y:S01]  /*01c0*/  LDG.E.CONSTANT R11, desc[UR4][R8.64+0xc] ;  /* 0x00000c04080b7981 */ /* 0x000f62000c1e9900 */
[----:B0-----:R-:W-:Y:S01]  /*01d0*/  IMAD.WIDE R2, R5, 0x4, R2 ;  /* 0x0000000405027825 */ /* 0x001fe200078e0202 */
[----:B---3--:R-:W4:Y:S08]  /*01e0*/  I2F.S8 R4, R16 ;  /* 0x0000001000047306 */ /* 0x008f300000001400 */
[----:B------:R-:W2:Y:S08]  /*01f0*/  I2F.S8 R10, R16.B1 ;  /* 0x10000010000a7306 */ /* 0x000eb00000001400 */
[----:B------:R-:W5:Y:S08]  /*0200*/  I2F.S8 R12, R16.B2 ;  /* 0x20000010000c7306 */ /* 0x000f700000001400 */
[----:B------:R-:W0:Y:S01]  /*0210*/  I2F.S8 R14, R16.B3 ;  /* 0x30000010000e7306 */ /* 0x000e220000001400 */
[C---:B----4-:R-:W-:Y:S01]  /*0220*/  FFMA.FTZ R4, R0.reuse, R4, R13 ;  /* 0x0000000400047223 */ /* 0x050fe2000001000d */
[C---:B--2---:R-:W-:Y:S01]  /*0230*/  FFMA.FTZ R10, R0.reuse, R10, R17 ;  /* 0x0000000a000a7223 */ /* 0x044fe20000010011 */
[----:B-----5:R-:W-:-:S02]  /*0240*/  FFMA.FTZ R12, R0, R12, R21 ;  /* 0x0000000c000c7223 */ /* 0x020fc40000010015 */
[----:B------:R-:W-:Y:S01]  /*0250*/  FADD.FTZ R15, R4, R15 ;  /* 0x0000000f040f7221 */ /* 0x000fe20000010000 */
[----:B------:R-:W-:Y:S01]  /*0260*/  FADD.FTZ R19, R10, R19 ;  /* 0x000000130a137221 */ /* 0x000fe20000010000 */
[----:B------:R-:W-:Y:S01]  /*0270*/  FADD.FTZ R23, R12, R23 ;  /* 0x000000170c177221 */ /* 0x000fe20000010000 */
[----:B0-----:R-:W-:-:S04]  /*0280*/  FFMA.FTZ R14, R0, R14, R25 ;  /* 0x0000000e000e7223 */ /* 0x001fc80000010019 */
[----:B------:R-:W-:Y:S01]  /*0290*/  FADD.FTZ R11, R14, R11 ;  /* 0x0000000b0e0b7221 */ /* 0x000fe20000010000 */
[----:B------:R-:W-:Y:S04]  /*02a0*/  STG.E desc[UR4][R2.64], R15 ;  /* 0x0000000f02007986 */ /* 0x000fe8000c101904 */
[----:B------:R-:W-:Y:S04]  /*02b0*/  STG.E desc[UR4][R2.64+0x4], R19 ;  /* 0x0000041302007986 */ /* 0x000fe8000c101904 */
[----:B------:R-:W-:Y:S04]  /*02c0*/  STG.E desc[UR4][R2.64+0x8], R23 ;  /* 0x0000081702007986 */ /* 0x000fe8000c101904 */
[----:B------:R-:W-:Y:S01]  /*02d0*/  STG.E desc[UR4][R2.64+0xc], R11 ;  /* 0x00000c0b02007986 */ /* 0x000fe2000c101904 */
[----:B------:R-:W-:Y:S05]  /*02e0*/  EXIT ;  /* 0x000000000000794d */ /* 0x000fea0003800000 */
.L_x_3:
        /* <DEDUP_REMOVED lines=9> */
.L_x_23:


//--------------------- .text._ZN17fastertransformer13T5addResidualI6__halfEEvPT_PKS2_ii --------------------------
	.section	.text._ZN17fastertransformer13T5addResidualI6__halfEEvPT_PKS2_ii,"ax",@progbits
	.align	128
        .global         _ZN17fastertransformer13T5addResidualI6__halfEEvPT_PKS2_ii
        .type           _ZN17fastertransformer13T5addResidualI6__halfEEvPT_PKS2_ii,@function
        .size           _ZN17fastertransformer13T5addResidualI6__halfEEvPT_PKS2_ii,(.L_x_24 - _ZN17fastertransformer13T5addResidualI6__halfEEvPT_PKS2_ii)
        .other          _ZN17fastertransformer13T5addResidualI6__halfEEvPT_PKS2_ii,@"STO_CUDA_ENTRY STV_DEFAULT"
_ZN17fastertransformer13T5addResidualI6__halfEEvPT_PKS2_ii:
.text._ZN17fastertransformer13T5addResidualI6__halfEEvPT_PKS2_ii:
[----:B------:R-:W-:Y:S01]  /*0000*/  LDC R1, c[0x0][0x37c] ;  /* 0x0000df00ff017b82 */ /* 0x000fe20000000800 */
[----:B------:R-:W0:Y:S07]  /*0010*/  S2R R3, SR_TID.X ;  /* 0x0000000000037919 */ /* 0x000e2e0000002100 */
[----:B------:R-:W0:Y:S01]  /*0020*/  S2UR UR4, SR_CTAID.Y ;  /* 0x00000000000479c3 */ /* 0x000e220000002600 */
[----:B------:R-:W1:Y:S07]  /*0030*/  LDCU UR6, c[0x0][0x394] ;  /* 0x00007280ff0677ac */ /* 0x000e6e0008000800 */
[----:B------:R-:W0:Y:S02]  /*0040*/  LDC R0, c[0x0][0x360] ;  /* 0x0000d800ff007b82 */ /* 0x000e240000000800 */
[----:B0-----:R-:W-:-:S05]  /*0050*/  IMAD R0, R0, UR4, R3 ;  /* 0x0000000400007c24 */ /* 0x001fca000f8e0203 */
[----:B-1----:R-:W-:-:S13]  /*0060*/  ISETP.GE.AND P0, PT, R0, UR6, PT ;  /* 0x0000000600007c0c */ /* 0x002fda000bf06270 */
[----:B------:R-:W-:Y:S05]  /*0070*/  @P0 EXIT ;  /* 0x000000000000094d */ /* 0x000fea0003800000 */
[----:B------:R-:W0:Y:S01]  /*0080*/  S2R R7, SR_CTAID.X ;  /* 0x0000000000077919 */ /* 0x000e220000002500 */
[----:B------:R-:W1:Y:S01]  /*0090*/  LDC.64 R4, c[0x0][0x388] ;  /* 0x0000e200ff047b82 */ /* 0x000e620000000a00 */
[----:B------:R-:W2:Y:S07]  /*00a0*/  LDCU.64 UR4, c[0x0][0x358] ;  /* 0x00006b00ff0477ac */ /* 0x000eae0008000a00 */
[----:B------:R-:W3:Y:S01]  /*00b0*/  LDC.64 R2, c[0x0][0x380] ;  /* 0x0000e000ff027b82 */ /* 0x000ee20000000a00 */
[----:B0-----:R-:W-:-:S04]  /*00c0*/  IMAD R7, R7, UR6, R0 ;  /* 0x0000000607077c24 */ /* 0x001fc8000f8e0200 */
[----:B-1----:R-:W-:-:S04]  /*00d0*/  IMAD.WIDE.U32 R4, R7, 0x2, R4 ;  /* 0x0000000207047825 */ /* 0x002fc800078e0004 */
[----:B---3--:R-:W-:Y:S02]  /*00e0*/  IMAD.WIDE.U32 R2, R7, 0x2, R2 ;  /* 0x0000000207027825 */ /* 0x008fe400078e0002 */
[----:B--2---:R-:W2:Y:S04]  /*00f0*/  LDG.E.U16 R4, desc[UR4][R4.64] ;  /* 0x0000000404047981 */ /* 0x004ea8000c1e1500 */
[----:B------:R-:W3:Y:S01]  /*0100*/  LDG.E.U16 R0, desc[UR4][R2.64] ;  /* 0x0000000402007981 */ /* 0x000ee2000c1e1500 */
[----:B------:R-:W-:Y:S02]  /*0110*/  HFMA2 R6, -RZ, RZ, 7.484375, 0 ;  /* 0x477c0000ff067431 */ /* 0x000fe400000001ff */
[----:B--2---:R-:W-:Y:S02]  /*0120*/  HADD2.F32 R7, -RZ, R4.H0_H0 ;  /* 0x20000004ff077230 */ /* 0x004fe40000004100 */
[----:B---3--:R-:W-:-:S05]  /*0130*/  HADD2.F32 R0, -RZ, R0.H0_H0 ;  /* 0x20000000ff007230 */ /* 0x008fca0000004100 */
[----:B------:R-:W-:-:S05]  /*0140*/  FADD.FTZ R0, R0, R7 ;  /* 0x0000000700007221 */ /* 0x000fca0000010000 */
[C---:B------:R-:W-:Y:S02]  /*0150*/  FSETP.GT.FTZ.AND P0, PT, |R0|.reuse, 64512, PT ;  /* 0x477c00000000780b */ /* 0x040fe40003f14200 */
[----:B------:R-:W-:-:S11]  /*0160*/  FSETP.GT.FTZ.AND P1, PT, R0, RZ, PT ;  /* 0x000000ff0000720b */ /* 0x000fd60003f34000 */
[----:B------:R-:W-:-:S04]  /*0170*/  @P0 FSEL R0, R6, -64512, P1 ;  /* 0xc77c000006000808 */ /* 0x000fc80000800000 */
[----:B------:R-:W-:-:S05]  /*0180*/  F2FP.F16.F32.PACK_AB R0, RZ, R0 ;  /* 0x00000000ff00723e */ /* 0x000fca00000000ff */
[----:B------:R-:W-:Y:S01]  /*0190*/  STG.E.U16 desc[UR4][R2.64], R0 ;  /* 0x0000000002007986 */ /* 0x000fe2000c101504 */
[----:B------:R-:W-:Y:S05]  /*01a0*/  EXIT ;  /* 0x000000000000794d */ /* 0x000fea0003800000 */
.L_x_4:
        /* <DEDUP_REMOVED lines=13> */
.L_x_24:


//--------------------- .text._ZN17fastertransformer13T5addResidualIfEEvPT_PKS1_ii --------------------------
	.section	.text._ZN17fastertransformer13T5addResidualIfEEvPT_PKS1_ii,"ax",@progbits
	.align	128
        .global         _ZN17fastertransformer13T5addResidualIfEEvPT_PKS1_ii
        .type           _ZN17fastertransformer13T5addResidualIfEEvPT_PKS1_ii,@function
        .size           _ZN17fastertransformer13T5addResidualIfEEvPT_PKS1_ii,(.L_x_25 - _ZN17fastertransformer13T5addResidualIfEEvPT_PKS1_ii)
        .other          _ZN17fastertransformer13T5addResidualIfEEvPT_PKS1_ii,@"STO_CUDA_ENTRY STV_DEFAULT"
_ZN17fastertransformer13T5addResidualIfEEvPT_PKS1_ii:
.text._ZN17fastertransformer13T5addResidualIfEEvPT_PKS1_ii:
        /* <DEDUP_REMOVED lines=15> */
[----:B--2---:R-:W2:Y:S04]  /*00f0*/  LDG.E R5, desc[UR4][R4.64] ;  /* 0x0000000404057981 */ /* 0x004ea8000c1e1900 */
[----:B------:R-:W2:Y:S02]  /*0100*/  LDG.E R0, desc[UR4][R2.64] ;  /* 0x0000000402007981 */ /* 0x000ea4000c1e1900 */
[----:B--2---:R-:W-:-:S05]  /*0110*/  FADD.FTZ R7, R0, R5 ;  /* 0x0000000500077221 */ /* 0x004fca0000010000 */
[----:B------:R-:W-:Y:S01]  /*0120*/  STG.E desc[UR4][R2.64], R7 ;  /* 0x0000000702007986 */ /* 0x000fe2000c101904 */
[----:B------:R-:W-:Y:S05]  /*0130*/  EXIT ;  /* 0x000000000000794d */ /* 0x000fea0003800000 */
.L_x_5:
        /* <DEDUP_REMOVED lines=12> */
.L_x_25:


//--------------------- .text._ZN17fastertransformer27addBiasAttentionFfnResidualI6__halfEEvPT_PKS2_S5_S5_S5_iii --------------------------
	.section	.text._ZN17fastertransformer27addBiasAttentionFfnResidualI6__halfEEvPT_PKS2_S5_S5_S5_iii,"ax",@progbits
	.align	128
        .global         _ZN17fastertransformer27addBiasAttentionFfnResidualI6__halfEEvPT_PKS2_S5_S5_S5_iii
        .type           _ZN17fastertransformer27addBiasAttentionFfnResidualI6__halfEEvPT_PKS2_S5_S5_S5_iii,@function
        .size           _ZN17fastertransformer27addBiasAttentionFfnResidualI6__halfEEvPT_PKS2_S5_S5_S5_iii,(.L_x_26 - _ZN17fastertransformer27addBiasAttentionFfnResidualI6__halfEEvPT_PKS2_S5_S5_S5_iii)
        .other          _ZN17fastertransformer27addBiasAttentionFfnResidualI6__halfEEvPT_PKS2_S5_S5_S5_iii,@"STO_CUDA_ENTRY STV_DEFAULT"
_ZN17fastertransformer27addBiasAttentionFfnResidualI6__halfEEvPT_PKS2_S5_S5_S5_iii:
.text._ZN17fastertransformer27addBiasAttentionFfnResidualI6__halfEEvPT_PKS2_S5_S5_S5_iii:
        /* <DEDUP_REMOVED lines=8> */
[----:B------:R-:W0:Y:S01]  /*0080*/  LDCU.64 UR4, c[0x0][0x398] ;  /* 0x00007300ff0477ac */ /* 0x000e220008000a00 */
[----:B------:R-:W1:Y:S01]  /*0090*/  S2R R0, SR_CTAID.X ;  /* 0x0000000000007919 */ /* 0x000e620000002500 */
[----:B------:R-:W2:Y:S08]  /*00a0*/  LDC.64 R2, c[0x0][0x388] ;  /* 0x0000e200ff027b82 */ /* 0x000eb00000000a00 */
[----:B------:R-:W3:Y:S01]  /*00b0*/  LDC.64 R4, c[0x0][0x390] ;  /* 0x0000e400ff047b82 */ /* 0x000ee20000000a00 */
[----:B0-----:R-:W-:-:S07]  /*00c0*/  ISETP.NE.U32.AND P0, PT, RZ, UR4, PT ;  /* 0x00000004ff007c0c */ /* 0x001fce000bf05070 */
[----:B------:R-:W0:Y:S01]  /*00d0*/  LDC.64 R6, c[0x0][0x3a0] ;  /* 0x0000e800ff067b82 */ /* 0x000e220000000a00 */
[----:B------:R-:W-:Y:S01]  /*00e0*/  ISETP.NE.AND.EX P0, PT, RZ, UR5, PT, P0 ;  /* 0x00000005ff007c0c */ /* 0x000fe2000bf05300 */
[----:B------:R-:W4:Y:S01]  /*00f0*/  LDCU.64 UR4, c[0x0][0x358] ;  /* 0x00006b00ff0477ac */ /* 0x000f220008000a00 */
[----:B-1----:R-:W-:-:S11]  /*0100*/  IMAD R0, R0, UR6, R11 ;  /* 0x0000000600007c24 */ /* 0x002fd6000f8e020b */
[----:B------:R-:W1:Y:S01]  /*0110*/  @P0 LDC.64 R8, c[0x0][0x398] ;  /* 0x0000e600ff080b82 */ /* 0x000e620000000a00 */
[----:B--2---:R-:W-:-:S04]  /*0120*/  IMAD.WIDE.U32 R2, R0, 0x2, R2 ;  /* 0x0000000200027825 */ /* 0x004fc800078e0002 */
[C---:B---3--:R-:W-:Y:S02]  /*0130*/  IMAD.WIDE.U32 R4, R0.reuse, 0x2, R4 ;  /* 0x0000000200047825 */ /* 0x048fe400078e0004 */
[----:B----4-:R-:W2:Y:S01]  /*0140*/  LDG.E.U16 R2, desc[UR4][R2.64] ;  /* 0x0000000402027981 */ /* 0x010ea2000c1e1500 */
[----:B------:R-:W3:Y:S01]  /*0150*/  @P0 LDC R12, c[0x0][0x3b0] ;  /* 0x0000ec00ff0c0b82 */ /* 0x000ee20000000800 */
[----:B0-----:R-:W-:Y:S02]  /*0160*/  IMAD.WIDE.U32 R6, R11, 0x2, R6 ;  /* 0x000000020b067825 */ /* 0x001fe400078e0006 */
[----:B------:R-:W2:Y:S04]  /*0170*/  LDG.E.U16 R5, desc[UR4][R4.64] ;  /* 0x0000000404057981 */ /* 0x000ea8000c1e1500 */
[----:B------:R-:W4:Y:S01]  /*0180*/  LDG.E.U16 R6, desc[UR4][R6.64] ;  /* 0x0000000406067981 */ /* 0x000f22000c1e1500 */
[----:B------:R-:W0:Y:S01]  /*0190*/  LDC.64 R10, c[0x0][0x380] ;  /* 0x0000e000ff0a7b82 */ /* 0x000e220000000a00 */
[----:B-1----:R-:W-:-:S06]  /*01a0*/  @P0 IMAD.WIDE.U32 R8, R0, 0x2, R8 ;  /* 0x0000000200080825 */ /* 0x002fcc00078e0008 */
[----:B------:R-:W5:Y:S01]  /*01b0*/  @P0 LDG.E.U16 R8, desc[UR4][R8.64] ;  /* 0x0000000408080981 */ /* 0x000f62000c1e1500 */
[----:B---3--:R-:W-:-:S04]  /*01c0*/  @P0 I2FP.F32.S32 R12, R12 ;  /* 0x0000000c000c0245 */ /* 0x008fc80000201400 */
[----:B------:R-:W1:Y:S01]  /*01d0*/  @P0 MUFU.RCP R13, R12 ;  /* 0x0000000c000d0308 */ /* 0x000e620000001000 */
[----:B--2---:R-:W-:Y:S02]  /*01e0*/  HADD2 R5, R2.H0_H0, R5.H0_H0 ;  /* 0x2000000502057230 */ /* 0x004fe40000000800 */
[----:B-----5:R-:W-:-:S05]  /*01f0*/  @P0 HADD2.F32 R8, -RZ, R8.H0_H0 ;  /* 0x20000008ff080230 */ /* 0x020fca0000004100 */
[----:B-1----:R-:W-:-:S05]  /*0200*/  @P0 FMUL.FTZ R8, R8, R13 ;  /* 0x0000000d08080220 */ /* 0x002fca0000410000 */
[----:B------:R-:W-:Y:S01]  /*0210*/  @P0 F2FP.F16.F32.PACK_AB R8, RZ, R8 ;  /* 0x00000008ff08023e */ /* 0x000fe200000000ff */
[----:B----4-:R-:W-:-:S03]  /*0220*/  HADD2 R5, R5.H0_H0, R6.H0_H0 ;  /* 0x2000000605057230 */ /* 0x010fc60000000800 */
[----:B------:R-:W-:Y:S01]  /*0230*/  @!P0 PRMT R8, RZ, 0x7610, R8 ;  /* 0x00007610ff088816 */ /* 0x000fe20000000008 */
[----:B0-----:R-:W-:-:S04]  /*0240*/  IMAD.WIDE.U32 R2, R0, 0x2, R10 ;  /* 0x0000000200027825 */ /* 0x001fc800078e000a */
[----:B------:R-:W-:-:S05]  /*0250*/  HADD2 R5, R5.H0_H0, R8.H0_H0 ;  /* 0x2000000805057230 */ /* 0x000fca0000000800 */
[----:B------:R-:W-:Y:S01]  /*0260*/  STG.E.U16 desc[UR4][R2.64], R5 ;  /* 0x0000000502007986 */ /* 0x000fe2000c101504 */
[----:B------:R-:W-:Y:S05]  /*0270*/  EXIT ;  /* 0x000000000000794d */ /* 0x000fea0003800000 */
.L_x_6:
        /* <DEDUP_REMOVED lines=16> */
.L_x_26:


//--------------------- .text._ZN17fastertransformer27addBiasAttentionFfnResidualI6__halfEEvPT_PKS2_S5_S5_iii --------------------------
	.section	.text._ZN17fastertransformer27addBiasAttentionFfnResidualI6__halfEEvPT_PKS2_S5_S5_iii,"ax",@progbits
	.align	128
        .global         _ZN17fastertransformer27addBiasAttentionFfnResidualI6__halfEEvPT_PKS2_S5_S5_iii
        .type           _ZN17fastertransformer27addBiasAttentionFfnResidualI6__halfEEvPT_PKS2_S5_S5_iii,@function
        .size           _ZN17fastertransformer27addBiasAttentionFfnResidualI6__halfEEvPT_PKS2_S5_S5_iii,(.L_x_27 - _ZN17fastertransformer27addBiasAttentionFfnResidualI6__halfEEvPT_PKS2_S5_S5_iii)
        .other          _ZN17fastertransformer27addBiasAttentionFfnResidualI6__halfEEvPT_PKS2_S5_S5_iii,@"STO_CUDA_ENTRY STV_DEFAULT"
_ZN17fastertransformer27addBiasAttentionFfnResidualI6__halfEEvPT_PKS2_S5_S5_iii:
.text._ZN17fastertransformer27addBiasAttentionFfnResidualI6__halfEEvPT_PKS2_S5_S5_iii:
        /* <DEDUP_REMOVED lines=10> */
[----:B------:R-:W2:Y:S01]  /*00a0*/  LDCU.64 UR4, c[0x0][0x358] ;  /* 0x00006b00ff0477ac */ /* 0x000ea20008000a00 */
[----:B------:R-:W3:Y:S06]  /*00b0*/  LDCU UR7, c[0x0][0x3a8] ;  /* 0x00007500ff0777ac */ /* 0x000eec0008000800 */
[----:B------:R-:W4:Y:S08]  /*00c0*/  LDC.64 R4, c[0x0][0x388] ;  /* 0x0000e200ff047b82 */ /* 0x000f300000000a00 */
[----:B------:R-:W5:Y:S08]  /*00d0*/  LDC.64 R6, c[0x0][0x390] ;  /* 0x0000e400ff067b82 */ /* 0x000f700000000a00 */
[----:B------:R-:W3:Y:S01]  /*00e0*/  LDC.64 R8, c[0x0][0x398] ;  /* 0x0000e600ff087b82 */ /* 0x000ee20000000a00 */
[----:B0-----:R-:W-:-:S04]  /*00f0*/  IMAD R13, R0, UR6, R11 ;  /* 0x00000006000d7c24 */ /* 0x001fc8000f8e020b */
[----:B-1----:R-:W-:-:S05]  /*0100*/  IMAD.WIDE R2, R13, 0x2, R2 ;  /* 0x000000020d027825 */ /* 0x002fca00078e0202 */
[----:B--2---:R-:W2:Y:S01]  /*0110*/  LDG.E.U16 R0, desc[UR4][R2.64] ;  /* 0x0000000402007981 */ /* 0x004ea2000c1e1500 */
[----:B----4-:R-:W-:-:S04]  /*0120*/  IMAD.WIDE R4, R13, 0x2, R4 ;  /* 0x000000020d047825 */ /* 0x010fc800078e0204 */
[----:B-----5:R-:W-:Y:S02]  /*0130*/  IMAD.WIDE R6, R13, 0x2, R6 ;  /* 0x000000020d067825 */ /* 0x020fe400078e0206 */
[----:B------:R-:W4:Y:S02]  /*0140*/  LDG.E.U16 R4, desc[UR4][R4.64] ;  /* 0x0000000404047981 */ /* 0x000f24000c1e1500 */
[----:B---3--:R-:W-:Y:S02]  /*0150*/  IMAD.WIDE.U32 R8, R11, 0x2, R8 ;  /* 0x000000020b087825 */ /* 0x008fe400078e0008 */
[----:B------:R-:W3:Y:S04]  /*0160*/  LDG.E.U16 R6, desc[UR4][R6.64] ;  /* 0x0000000406067981 */ /* 0x000ee8000c1e1500 */
[----:B------:R-:W5:Y:S01]  /*0170*/  LDG.E.U16 R8, desc[UR4][R8.64] ;  /* 0x0000000408087981 */ /* 0x000f62000c1e1500 */
[----:B------:R-:W-:-:S04]  /*0180*/  I2FP.F32.S32 R10, UR7 ;  /* 0x00000007000a7c45 */ /* 0x000fc80008201400 */
[----:B------:R-:W0:Y:S01]  /*0190*/  MUFU.RCP R11, R10 ;  /* 0x0000000a000b7308 */ /* 0x000e220000001000 */
[----:B--2---:R-:W-:-:S05]  /*01a0*/  HADD2.F32 R0, -RZ, R0.H0_H0 ;  /* 0x20000000ff007230 */ /* 0x004fca0000004100 */
[----:B0-----:R-:W-:Y:S01]  /*01b0*/  FMUL.FTZ R0, R0, R11 ;  /* 0x0000000b00007220 */ /* 0x001fe20000410000 */
[----:B----4-:R-:W-:-:S04]  /*01c0*/  HADD2.F32 R5, -RZ, R4.H0_H0 ;  /* 0x20000004ff057230 */ /* 0x010fc80000004100 */
[----:B------:R-:W-:Y:S01]  /*01d0*/  F2FP.F16.F32.PACK_AB R0, RZ, R0 ;  /* 0x00000000ff00723e */ /* 0x000fe200000000ff */
[----:B---3--:R-:W-:-:S04]  /*01e0*/  HADD2.F32 R11, -RZ, R6.H0_H0 ;  /* 0x20000006ff0b7230 */ /* 0x008fc80000004100 */
[----:B------:R-:W-:-:S05]  /*01f0*/  HADD2.F32 R0, -RZ, R0.H0_H0 ;  /* 0x20000000ff007230 */ /* 0x000fca0000004100 */
[----:B------:R-:W-:Y:S01]  /*0200*/  FADD.FTZ R0, R0, R5 ;  /* 0x0000000500007221 */ /* 0x000fe20000010000 */
[----:B-----5:R-:W-:-:S03]  /*0210*/  HADD2.F32 R5, -RZ, R8.H0_H0 ;  /* 0x20000008ff057230 */ /* 0x020fc60000004100 */
[----:B------:R-:W-:-:S04]  /*0220*/  FADD.FTZ R0, R0, R11 ;  /* 0x0000000b00007221 */ /* 0x000fc80000010000 */
[----:B------:R-:W-:-:S05]  /*0230*/  FADD.FTZ R0, R0, R5 ;  /* 0x0000000500007221 */ /* 0x000fca0000010000 */
[----:B------:R-:W-:-:S05]  /*0240*/  F2FP.F16.F32.PACK_AB R0, RZ, R0 ;  /* 0x00000000ff00723e */ /* 0x000fca00000000ff */
[----:B------:R-:W-:Y:S01]  /*0250*/  STG.E.U16 desc[UR4][R2.64], R0 ;  /* 0x0000000002007986 */ /* 0x000fe2000c101504 */
[----:B------:R-:W-:Y:S05]  /*0260*/  EXIT ;  /* 0x000000000000794d */ /* 0x000fea0003800000 */
.L_x_7:
        /* <DEDUP_REMOVED lines=9> */
.L_x_27:


//--------------------- .text._ZN17fastertransformer27addBiasAttentionFfnResidualIfEEvPT_PKS1_S4_S4_S4_iii --------------------------
	.section	.text._ZN17fastertransformer27addBiasAttentionFfnResidualIfEEvPT_PKS1_S4_S4_S4_iii,"ax",@progbits
	.align	128
        .global         _ZN17fastertransformer27addBiasAttentionFfnResidualIfEEvPT_PKS1_S4_S4_S4_iii
        .type           _ZN17fastertransformer27addBiasAttentionFfnResidualIfEEvPT_PKS1_S4_S4_S4_iii,@function
        .size           _ZN17fastertransformer27addBiasAttentionFfnResidualIfEEvPT_PKS1_S4_S4_S4_iii,(.L_x_28 - _ZN17fastertransformer27addBiasAttentionFfnResidualIfEEvPT_PKS1_S4_S4_S4_iii)
        .other          _ZN17fastertransformer27addBiasAttentionFfnResidualIfEEvPT_PKS1_S4_S4_S4_iii,@"STO_CUDA_ENTRY STV_DEFAULT"
_ZN17fastertransformer27addBiasAttentionFfnResidualIfEEvPT_PKS1_S4_S4_S4_iii:
.text._ZN17fastertransformer27addBiasAttentionFfnResidualIfEEvPT_PKS1_S4_S4_S4_iii:
        /* <DEDUP_REMOVED lines=20> */
[----:B----4-:R-:W2:Y:S01]  /*0140*/  LDG.E R2, desc[UR4][R2.64] ;  /* 0x0000000402027981 */ /* 0x010ea2000c1e1900 */
[----:B------:R-:W3:Y:S01]  /*0150*/  @P0 LDC R14, c[0x0][0x3b0] ;  /* 0x0000ec00ff0e0b82 */ /* 0x000ee20000000800 */
[----:B0-----:R-:W-:Y:S02]  /*0160*/  IMAD.WIDE.U32 R6, R11, 0x4, R6 ;  /* 0x000000040b067825 */ /* 0x001fe400078e0006 */
[----:B------:R-:W2:Y:S04]  /*0170*/  LDG.E R5, desc[UR4][R4.64] ;  /* 0x0000000404057981 */ /* 0x000ea8000c1e1900 */
[----:B------:R-:W4:Y:S01]  /*0180*/  LDG.E R7, desc[UR4][R6.64] ;  /* 0x0000000406077981 */ /* 0x000f22000c1e1900 */
[----:B------:R-:W0:Y:S01]  /*0190*/  LDC.64 R10, c[0x0][0x380] ;  /* 0x0000e000ff0a7b82 */ /* 0x000e220000000a00 */
[----:B-1----:R-:W-:-:S06]  /*01a0*/  @P0 IMAD.WIDE.U32 R8, R0, 0x4, R8 ;  /* 0x0000000400080825 */ /* 0x002fcc00078e0008 */
[----:B------:R-:W5:Y:S01]  /*01b0*/  @P0 LDG.E R8, desc[UR4][R8.64] ;  /* 0x0000000408080981 */ /* 0x000f62000c1e1900 */
[----:B---3--:R-:W-:-:S04]  /*01c0*/  @P0 I2FP.F32.S32 R14, R14 ;  /* 0x0000000e000e0245 */ /* 0x008fc80000201400 */
[----:B------:R-:W5:Y:S01]  /*01d0*/  @P0 MUFU.RCP R15, R14 ;  /* 0x0000000e000f0308 */ /* 0x000f620000001000 */
[----:B------:R-:W-:Y:S02]  /*01e0*/  HFMA2 R13, -RZ, RZ, 0, 0 ;  /* 0x00000000ff0d7431 */ /* 0x000fe400000001ff */
[----:B--2---:R-:W-:-:S04]  /*01f0*/  FADD.FTZ R12, R2, R5 ;  /* 0x00000005020c7221 */ /* 0x004fc80000010000 */
[----:B----4-:R-:W-:Y:S01]  /*0200*/  FADD.FTZ R12, R12, R7 ;  /* 0x000000070c0c7221 */ /* 0x010fe20000010000 */
[----:B0-----:R-:W-:-:S04]  /*0210*/  IMAD.WIDE.U32 R2, R0, 0x4, R10 ;  /* 0x0000000400027825 */ /* 0x001fc800078e000a */
[----:B-----5:R-:W-:-:S04]  /*0220*/  @P0 FMUL.FTZ R13, R8, R15 ;  /* 0x0000000f080d0220 */ /* 0x020fc80000410000 */
[----:B------:R-:W-:-:S05]  /*0230*/  FADD.FTZ R13, R12, R13 ;  /* 0x0000000d0c0d7221 */ /* 0x000fca0000010000 */
[----:B------:R-:W-:Y:S01]  /*0240*/  STG.E desc[UR4][R2.64], R13 ;  /* 0x0000000d02007986 */ /* 0x000fe2000c101904 */
[----:B------:R-:W-:Y:S05]  /*0250*/  EXIT ;  /* 0x000000000000794d */ /* 0x000fea0003800000 */
.L_x_8:
        /* <DEDUP_REMOVED lines=10> */
.L_x_28:


//--------------------- .text._ZN17fastertransformer27addBiasAttentionFfnResidualIfEEvPT_PKS1_S4_S4_iii --------------------------
	.section	.text._ZN17fastertransformer27addBiasAttentionFfnResidualIfEEvPT_PKS1_S4_S4_iii,"ax",@progbits
	.align	128
        .global         _ZN17fastertransformer27addBiasAttentionFfnResidualIfEEvPT_PKS1_S4_S4_iii
        .type           _ZN17fastertransformer27addBiasAttentionFfnResidualIfEEvPT_PKS1_S4_S4_iii,@function
        .size           _ZN17fastertransformer27addBiasAttentionFfnResidualIfEEvPT_PKS1_S4_S4_iii,(.L_x_29 - _ZN17fastertransformer27addBiasAttentionFfnResidualIfEEvPT_PKS1_S4_S4_iii)
        .other          _ZN17fastertransformer27addBiasAttentionFfnResidualIfEEvPT_PKS1_S4_S4_iii,@"STO_CUDA_ENTRY STV_DEFAULT"
_ZN17fastertransformer27addBiasAttentionFfnResidualIfEEvPT_PKS1_S4_S4_iii:
.text._ZN17fastertransformer27addBiasAttentionFfnResidualIfEEvPT_PKS1_S4_S4_iii:
        /* <DEDUP_REMOVED lines=16> */
[----:B-1----:R-:W-:-:S04]  /*0100*/  IMAD.WIDE R4, R13, 0x4, R4 ;  /* 0x000000040d047825 */ /* 0x002fc800078e0204 */
[C---:B----4-:R-:W-:Y:S02]  /*0110*/  IMAD.WIDE R2, R13.reuse, 0x4, R2 ;  /* 0x000000040d027825 */ /* 0x050fe400078e0202 */
[----:B--2---:R-:W2:Y:S02]  /*0120*/  LDG.E R5, desc[UR4][R4.64] ;  /* 0x0000000404057981 */ /* 0x004ea4000c1e1900 */
[----:B-----5:R-:W-:Y:S02]  /*0130*/  IMAD.WIDE R6, R13, 0x4, R6 ;  /* 0x000000040d067825 */ /* 0x020fe400078e0206 */
[----:B------:R-:W2:Y:S02]  /*0140*/  LDG.E R0, desc[UR4][R2.64] ;  /* 0x0000000402007981 */ /* 0x000ea4000c1e1900 */
[----:B---3--:R-:W-:Y:S02]  /*0150*/  IMAD.WIDE.U32 R8, R11, 0x4, R8 ;  /* 0x000000040b087825 */ /* 0x008fe400078e0008 */
[----:B------:R-:W3:Y:S04]  /*0160*/  LDG.E R6, desc[UR4][R6.64] ;  /* 0x0000000406067981 */ /* 0x000ee8000c1e1900 */
[----:B------:R-:W4:Y:S01]  /*0170*/  LDG.E R8, desc[UR4][R8.64] ;  /* 0x0000000408087981 */ /* 0x000f22000c1e1900 */
[----:B------:R-:W-:-:S06]  /*0180*/  I2FP.F32.S32 R10, UR7 ;  /* 0x00000007000a7c45 */ /* 0x000fcc0008201400 */
[----:B------:R-:W2:Y:S02]  /*0190*/  MUFU.RCP R10, R10 ;  /* 0x0000000a000a7308 */ /* 0x000ea40000001000 */
[----:B--2---:R-:W-:-:S04]  /*01a0*/  FFMA.FTZ R11, R0, R10, R5 ;  /* 0x0000000a000b7223 */ /* 0x004fc80000010005 */
[----:B---3--:R-:W-:-:S04]  /*01b0*/  FADD.FTZ R11, R6, R11 ;  /* 0x0000000b060b7221 */ /* 0x008fc80000010000 */
[----:B----4-:R-:W-:-:S05]  /*01c0*/  FADD.FTZ R11, R8, R11 ;  /* 0x0000000b080b7221 */ /* 0x010fca0000010000 */
[----:B------:R-:W-:Y:S01]  /*01d0*/  STG.E desc[UR4][R2.64], R11 ;  /* 0x0000000b02007986 */ /* 0x000fe2000c101904 */
[----:B------:R-:W-:Y:S05]  /*01e0*/  EXIT ;  /* 0x000000000000794d */ /* 0x000fea0003800000 */
.L_x_9:
        /* <DEDUP_REMOVED lines=9> */
.L_x_29:


//--------------------- .text._ZN17fastertransformer15addBiasResidualI6__halfLi2ES1_EEvPT_PKT1_PKS2_S8_S8_PKfSA_ii --------------------------
	.section	.text._ZN17fastertransformer15addBiasResidualI6__halfLi2ES1_EEvPT_PKT1_PKS2_S8_S8_PKfSA_ii,"ax",@progbits
	.align	128
        .global         _ZN17fastertransformer15addBiasResidualI6__halfLi2ES1_EEvPT_PKT1_PKS2_S8_S8_PKfSA_ii
        .type           _ZN17fastertransformer15addBiasResidualI6__halfLi2ES1_EEvPT_PKT1_PKS2_S8_S8_PKfSA_ii,@function
        .size           _ZN17fastertransformer15addBiasResidualI6__halfLi2ES1_EEvPT_PKT1_PKS2_S8_S8_PKfSA_ii,(.L_x_30 - _ZN17fastertransformer15addBiasResidualI6__halfLi2ES1_EEvPT_PKT1_PKS2_S8_S8_PKfSA_ii)
        .other          _ZN17fastertransformer15addBiasResidualI6__halfLi2ES1_EEvPT_PKT1_PKS2_S8_S8_PKfSA_ii,@"STO_CUDA_ENTRY STV_DEFAULT"
_ZN17fastertransformer15addBiasResidualI6__halfLi2ES1_EEvPT_PKT1_PKS2_S8_S8_PKfSA_ii:
.text._ZN17fastertransformer15addBiasResidualI6__halfLi2ES1_EEvPT_PKT1_PKS2_S8_S8_PKfSA_ii:
        /* <DEDUP_REMOVED lines=20> */
[----:B----4-:R-:W2:Y:S02]  /*0140*/  LDG.E.U16 R4, desc[UR4][R4.64] ;  /* 0x0000000404047981 */ /* 0x010ea4000c1e1500 */
[----:B0-----:R-:W-:Y:S02]  /*0150*/  IMAD.WIDE.U32 R8, R15, 0x2, R8 ;  /* 0x000000020f087825 */ /* 0x001fe400078e0008 */
[----:B------:R-:W2:Y:S01]  /*0160*/  LDG.E.U16 R7, desc[UR4][R6.64] ;  /* 0x0000000406077981 */ /* 0x000ea2000c1e1500 */
[----:B------:R-:W-:-:S03]  /*0170*/  @!P0 PRMT R13, RZ, 0x7610, R13 ;  /* 0x00007610ff0d8816 */ /* 0x000fc6000000000d */
[----:B------:R-:W3:Y:S01]  /*0180*/  LDG.E.U16 R8, desc[UR4][R8.64] ;  /* 0x0000000408087981 */ /* 0x000ee2000c1e1500 */
[----:B-1----:R-:W-:Y:S02]  /*0190*/  @P0 IMAD.WIDE.U32 R2, R11, 0x2, R2 ;  /* 0x000000020b020825 */ /* 0x002fe400078e0002 */
[----:B------:R-:W0:Y:S03]  /*01a0*/  LDC.64 R10, c[0x0][0x380] ;  /* 0x0000e000ff0a7b82 */ /* 0x000e260000000a00 */
[----:B------:R-:W4:Y:S01]  /*01b0*/  @P0 LDG.E.U16 R13, desc[UR4][R2.64] ;  /* 0x00000004020d0981 */ /* 0x000f22000c1e1500 */
[----:B--2---:R-:W-:-:S04]  /*01c0*/  HADD2 R7, R4.H0_H0, R7.H0_H0 ;  /* 0x2000000704077230 */ /* 0x004fc80000000800 */
[----:B---3--:R-:W-:Y:S02]  /*01d0*/  HADD2 R7, R7.H0_H0, R8.H0_H0 ;  /* 0x2000000807077230 */ /* 0x008fe40000000800 */
[----:B0-----:R-:W-:-:S04]  /*01e0*/  IMAD.WIDE.U32 R4, R15, 0x2, R10 ;  /* 0x000000020f047825 */ /* 0x001fc800078e000a */
[----:B----4-:R-:W-:-:S05]  /*01f0*/  HADD2 R7, R7.H0_H0, R13.H0_H0 ;  /* 0x2000000d07077230 */ /* 0x010fca0000000800 */
[----:B------:R-:W-:Y:S01]  /*0200*/  STG.E.U16 desc[UR4][R4.64], R7 ;  /* 0x0000000704007986 */ /* 0x000fe2000c101504 */
[----:B------:R-:W-:Y:S05]  /*0210*/  EXIT ;  /* 0x000000000000794d */ /* 0x000fea0003800000 */
.L_x_10:
        /* <DEDUP_REMOVED lines=14> */
.L_x_30:


//--------------------- .text._ZN17fastertransformer15addBiasResidualI6__halfLi2EiEEvPT_PKT1_PKS2_S8_S8_PKfSA_ii --------------------------
	.section	.text._ZN17fastertransformer15addBiasResidualI6__halfLi2EiEEvPT_PKT1_PKS2_S8_S8_PKfSA_ii,"ax",@progbits
	.align	128
        .global         _ZN17fastertransformer15addBiasResidualI6__halfLi2EiEEvPT_PKT1_PKS2_S8_S8_PKfSA_ii
        .type           _ZN17fastertransformer15addBiasResidualI6__halfLi2EiEEvPT_PKT1_PKS2_S8_S8_PKfSA_ii,@function
        .size           _ZN17fastertransformer15addBiasResidualI6__halfLi2EiEEvPT_PKT1_PKS2_S8_S8_PKfSA_ii,(.L_x_31 - _ZN17fastertransformer15addBiasResidualI6__halfLi2EiEEvPT_PKT1_PKS2_S8_S8_PKfSA_ii)
        .other          _ZN17fastertransformer15addBiasResidualI6__halfLi2EiEEvPT_PKT1_PKS2_S8_S8_PKfSA_ii,@"STO_CUDA_ENTRY STV_DEFAULT"
_ZN17fastertransformer15addBiasResidualI6__halfLi2EiEEvPT_PKT1_PKS2_S8_S8_PKfSA_ii:
.text._ZN17fastertransformer15addBiasResidualI6__halfLi2EiEEvPT_PKT1_PKS2_S8_S8_PKfSA_ii:
        /* <DEDUP_REMOVED lines=9> */
[----:B------:R-:W1:Y:S01]  /*0090*/  LDCU.64 UR8, c[0x0][0x3a0] ;  /* 0x00007400ff0877ac */ /* 0x000e620008000a00 */
[----:B------:R-:W2:Y:S01]  /*00a0*/  LDC.64 R4, c[0x0][0x388] ;  /* 0x0000e200ff047b82 */ /* 0x000ea20000000a00 */
[----:B------:R-:W3:Y:S07]  /*00b0*/  LDCU.64 UR4, c[0x0][0x358] ;  /* 0x00006b00ff0477ac */ /* 0x000eee0008000a00 */
[----:B------:R-:W3:Y:S08]  /*00c0*/  LDC.64 R6, c[0x0][0x3a8] ;  /* 0x0000ea00ff067b82 */ /* 0x000ef00000000a00 */
[----:B------:R-:W4:Y:S01]  /*00d0*/  LDC.64 R8, c[0x0][0x3b0] ;  /* 0x0000ec00ff087b82 */ /* 0x000f220000000a00 */
[----:B-1----:R-:W-:-:S04]  /*00e0*/  ISETP.NE.U32.AND P0, PT, RZ, UR8, PT ;  /* 0x00000008ff007c0c */ /* 0x002fc8000bf05070 */
[----:B------:R-:W-:-:S03]  /*00f0*/  ISETP.NE.AND.EX P0, PT, RZ, UR9, PT, P0 ;  /* 0x00000009ff007c0c */ /* 0x000fc6000bf05300 */
[----:B------:R-:W1:Y:S01]  /*0100*/  LDC.64 R10, c[0x0][0x390] ;  /* 0x0000e400ff0a7b82 */ /* 0x000e620000000a00 */
[----:B0-----:R-:W-:-:S07]  /*0110*/  IMAD R0, R0, UR6, R15 ;  /* 0x0000000600007c24 */ /* 0x001fce000f8e020f */
[----:B------:R-:W0:Y:S01]  /*0120*/  LDC.64 R12, c[0x0][0x398] ;  /* 0x0000e600ff0c7b82 */ /* 0x000e220000000a00 */
[----:B---3--:R-:W3:Y:S01]  /*0130*/  LDG.E R7, desc[UR4][R6.64] ;  /* 0x0000000406077981 */ /* 0x008ee2000c1e1900 */
[----:B--2---:R-:W-:-:S06]  /*0140*/  IMAD.WIDE.U32 R4, R0, 0x4, R4 ;  /* 0x0000000400047825 */ /* 0x004fcc00078e0004 */
[----:B------:R-:W2:Y:S01]  /*0150*/  @P0 LDC.64 R2, c[0x0][0x3a0] ;  /* 0x0000e800ff020b82 */ /* 0x000ea20000000a00 */
[----:B------:R-:W5:Y:S04]  /*0160*/  LDG.E R4, desc[UR4][R4.64] ;  /* 0x0000000404047981 */ /* 0x000f68000c1e1900 */
[----:B----4-:R-:W4:Y:S01]  /*0170*/  LDG.E R9, desc[UR4][R8.64] ;  /* 0x0000000408097981 */ /* 0x010f22000c1e1900 */
[----:B-1----:R-:W-:-:S06]  /*0180*/  IMAD.WIDE.U32 R10, R0, 0x2, R10 ;  /* 0x00000002000a7825 */ /* 0x002fcc00078e000a */
[----:B------:R-:W4:Y:S01]  /*0190*/  LDG.E.U16 R10, desc[UR4][R10.64] ;  /* 0x000000040a0a7981 */ /* 0x000f22000c1e1500 */
[----:B0-----:R-:W-:-:S06]  /*01a0*/  IMAD.WIDE.U32 R12, R0, 0x2, R12 ;  /* 0x00000002000c7825 */ /* 0x001fcc00078e000c */
[----:B------:R-:W4:Y:S01]  /*01b0*/  LDG.E.U16 R12, desc[UR4][R12.64] ;  /* 0x000000040c0c7981 */ /* 0x000f22000c1e1500 */
[----:B--2---:R-:W-:Y:S01]  /*01c0*/  @P0 IMAD.WIDE.U32 R2, R15, 0x2, R2 ;  /* 0x000000020f020825 */ /* 0x004fe200078e0002 */
[----:B------:R-:W-:-:S06]  /*01d0*/  @!P0 PRMT R15, RZ, 0x7610, R15 ;  /* 0x00007610ff0f8816 */ /* 0x000fcc000000000f */
[----:B------:R-:W2:Y:S01]  /*01e0*/  @P0 LDG.E.U16 R15, desc[UR4][R2.64] ;  /* 0x00000004020f0981 */ /* 0x000ea2000c1e1500 */
[----:B-----5:R-:W-:Y:S02]  /*01f0*/  I2FP.F32.S32 R14, R4 ;  /* 0x00000004000e7245 */ /* 0x020fe40000201400 */
[----:B------:R-:W0:Y:S03]  /*0200*/  LDC.64 R4, c[0x0][0x380] ;  /* 0x0000e000ff047b82 */ /* 0x000e260000000a00 */
[----:B---3--:R-:W-:-:S04]  /*0210*/  FMUL.FTZ R14, R14, R7 ;  /* 0x000000070e0e7220 */ /* 0x008fc80000410000 */
[----:B----4-:R-:W-:-:S05]  /*0220*/  FMUL.FTZ R9, R14, R9 ;  /* 0x000000090e097220 */ /* 0x010fca0000410000 */
[----:B------:R-:W-:-:S05]  /*0230*/  F2FP.F16.F32.PACK_AB R9, RZ, R9 ;  /* 0x00000009ff09723e */ /* 0x000fca00000000ff */
[----:B------:R-:W-:-:S04]  /*0240*/  HADD2 R9, R9.H0_H0, R10.H0_H0 ;  /* 0x2000000a09097230 */ /* 0x000fc80000000800 */
[----:B------:R-:W-:Y:S02]  /*0250*/  HADD2 R9, R9.H0_H0, R12.H0_H0 ;  /* 0x2000000c09097230 */ /* 0x000fe40000000800 */
[----:B0-----:R-:W-:-:S04]  /*0260*/  IMAD.WIDE.U32 R4, R0, 0x2, R4 ;  /* 0x0000000200047825 */ /* 0x001fc800078e0004 */
[----:B--2---:R-:W-:-:S05]  /*0270*/  HADD2 R9, R9.H0_H0, R15.H0_H0 ;  /* 0x2000000f09097230 */ /* 0x004fca0000000800 */
[----:B------:R-:W-:Y:S01]  /*0280*/  STG.E.U16 desc[UR4][R4.64], R9 ;  /* 0x0000000904007986 */ /* 0x000fe2000c101504 */
[----:B------:R-:W-:Y:S05]  /*0290*/  EXIT ;  /* 0x000000000000794d */ /* 0x000fea0003800000 */
.L_x_11:
        /* <DEDUP_REMOVED lines=14> */
.L_x_31:


//--------------------- .text._ZN17fastertransformer15addBiasResidualI6__halfLi1ES1_EEvPT_PKT1_PKS2_S8_S8_PKfSA_ii --------------------------
	.section	.text._ZN17fastertransformer15addBiasResidualI6__halfLi1ES1_EEvPT_PKT1_PKS2_S8_S8_PKfSA_ii,"ax",@progbits
	.align	128
        .global         _ZN17fastertransformer15addBiasResidualI6__halfLi1ES1_EEvPT_PKT1_PKS2_S8_S8_PKfSA_ii
        .type           _ZN17fastertransformer15addBiasResidualI6__halfLi1ES1_EEvPT_PKT1_PKS2_S8_S8_PKfSA_ii,@function
        .size           _ZN17fastertransformer15addBiasResidualI6__halfLi1ES1_EEvPT_PKT1_PKS2_S8_S8_PKfSA_ii,(.L_x_32 - _ZN17fastertransformer15addBiasResidualI6__halfLi1ES1_EEvPT_PKT1_PKS2_S8_S8_PKfSA_ii)
        .other          _ZN17fastertransformer15addBiasResidualI6__halfLi1ES1_EEvPT_PKT1_PKS2_S8_S8_PKfSA_ii,@"STO_CUDA_ENTRY STV_DEFAULT"
_ZN17fastertransformer15addBiasResidualI6__halfLi1ES1_EEvPT_PKT1_PKS2_S8_S8_PKfSA_ii:
.text._ZN17fastertransformer15addBiasResidualI6__halfLi1ES1_EEvPT_PKT1_PKS2_S8_S8_PKfSA_ii:
        /* <DEDUP_REMOVED lines=12> */
[----:B0-----:R-:W-:-:S04]  /*00c0*/  ISETP.NE.U32.AND P0, PT, RZ, UR4, PT ;  /* 0x00000004ff007c0c */ /* 0x001fc8000bf05070 */
[----:B------:R-:W-:Y:S01]  /*00d0*/  ISETP.NE.AND.EX P0, PT, RZ, UR5, PT, P0 ;  /* 0x00000005ff007c0c */ /* 0x000fe2000bf05300 */
[----:B------:R-:W0:Y:S01]  /*00e0*/  LDCU.64 UR4, c[0x0][0x358] ;  /* 0x00006b00ff0477ac */ /* 0x000e220008000a00 */
[----:B-1----:R-:W-:-:S11]  /*00f0*/  IMAD R13, R0, UR6, R9 ;  /* 0x00000006000d7c24 */ /* 0x002fd6000f8e0209 */
[----:B------:R-:W1:Y:S01]  /*0100*/  @P0 LDC.64 R2, c[0x0][0x3a0] ;  /* 0x0000e800ff020b82 */ /* 0x000e620000000a00 */
[----:B--2---:R-:W-:-:S04]  /*0110*/  IMAD.WIDE.U32 R4, R13, 0x2, R4 ;  /* 0x000000020d047825 */ /* 0x004fc800078e0004 */
[----:B---3--:R-:W-:Y:S01]  /*0120*/  IMAD.WIDE.U32 R6, R13, 0x2, R6 ;  /* 0x000000020d067825 */ /* 0x008fe200078e0006 */
[----:B------:R-:W-:Y:S01]  /*0130*/  @!P0 PRMT R11, RZ, 0x7610, R11 ;  /* 0x00007610ff0b8816 */ /* 0x000fe2000000000b */
[----:B0-----:R-:W2:Y:S04]  /*0140*/  LDG.E.U16 R4, desc[UR4][R4.64] ;  /* 0x0000000404047981 */ /* 0x001ea8000c1e1500 */
[----:B------:R-:W2:Y:S01]  /*0150*/  LDG.E.U16 R7, desc[UR4][R6.64] ;  /* 0x0000000406077981 */ /* 0x000ea2000c1e1500 */
[----:B-1----:R-:W-:Y:S02]  /*0160*/  @P0 IMAD.WIDE.U32 R2, R9, 0x2, R2 ;  /* 0x0000000209020825 */ /* 0x002fe400078e0002 */
[----:B------:R-:W0:Y:S03]  /*0170*/  LDC.64 R8, c[0x0][0x380] ;  /* 0x0000e000ff087b82 */ /* 0x000e260000000a00 */
[----:B------:R-:W3:Y:S01]  /*0180*/  @P0 LDG.E.U16 R11, desc[UR4][R2.64] ;  /* 0x00000004020b0981 */ /* 0x000ee2000c1e1500 */
[----:B0-----:R-:W-:-:S04]  /*0190*/  IMAD.WIDE.U32 R8, R13, 0x2, R8 ;  /* 0x000000020d087825 */ /* 0x001fc800078e0008 */
[----:B--2---:R-:W-:-:S04]  /*01a0*/  HADD2 R7, R4.H0_H0, R7.H0_H0 ;  /* 0x2000000704077230 */ /* 0x004fc80000000800 */
[----:B---3--:R-:W-:-:S05]  /*01b0*/  HADD2 R7, R7.H0_H0, R11.H0_H0 ;  /* 0x2000000b07077230 */ /* 0x008fca0000000800 */
[----:B------:R-:W-:Y:S01]  /*01c0*/  STG.E.U16 desc[UR4][R8.64], R7 ;  /* 0x0000000708007986 */ /* 0x000fe2000c101504 */
[----:B------:R-:W-:Y:S05]  /*01d0*/  EXIT ;  /* 0x000000000000794d */ /* 0x000fea0003800000 */
.L_x_12:
        /* <DEDUP_REMOVED lines=10> */
.L_x_32:


//--------------------- .text._ZN17fastertransformer15addBiasResidualI6__halfLi1EiEEvPT_PKT1_PKS2_S8_S8_PKfSA_ii --------------------------
	.section	.text._ZN17fastertransformer15addBiasResidualI6__halfLi1EiEEvPT_PKT1_PKS2_S8_S8_PKfSA_ii,"ax",@progbits
	.align	128
        .global         _ZN17fastertransformer15addBiasResidualI6__halfLi1EiEEvPT_PKT1_PKS2_S8_S8_PKfSA_ii
        .type           _ZN17fastertransformer15addBiasResidualI6__halfLi1EiEEvPT_PKT1_PKS2_S8_S8_PKfSA_ii,@function
        .size           _ZN17fastertransformer15addBiasResidualI6__halfLi1EiEEvPT_PKT1_PKS2_S8_S8_PKfSA_ii,(.L_x_33 - _ZN17fastertransformer15addBiasResidualI6__halfLi1EiEEvPT_PKT1_PKS2_S8_S8_PKfSA_ii)
        .other          _ZN17fastertransformer15addBiasResidualI6__halfLi1EiEEvPT_PKT1_PKS2_S8_S8_PKfSA_ii,@"STO_CUDA_ENTRY STV_DEFAULT"
_ZN17fastertransformer15addBiasResidualI6__halfLi1EiEEvPT_PKT1_PKS2_S8_S8_PKfSA_ii:
.text._ZN17fastertransformer15addBiasResidualI6__halfLi1EiEEvPT_PKT1_PKS2_S8_S8_PKfSA_ii:
        /* <DEDUP_REMOVED lines=10> */
[----:B------:R-:W2:Y:S08]  /*00a0*/  LDC.64 R4, c[0x0][0x388] ;  /* 0x0000e200ff047b82 */ /* 0x000eb00000000a00 */
[----:B------:R-:W3:Y:S08]  /*00b0*/  LDC.64 R6, c[0x0][0x3a8] ;  /* 0x0000ea00ff067b82 */ /* 0x000ef00000000a00 */
[----:B------:R-:W4:Y:S01]  /*00c0*/  LDC.64 R8, c[0x0][0x3b0] ;  /* 0x0000ec00ff087b82 */ /* 0x000f220000000a00 */
[----:B-1----:R-:W-:-:S04]  /*00d0*/  ISETP.NE.U32.AND P0, PT, RZ, UR4, PT ;  /* 0x00000004ff007c0c */ /* 0x002fc8000bf05070 */
[----:B------:R-:W-:Y:S01]  /*00e0*/  ISETP.NE.AND.EX P0, PT, RZ, UR5, PT, P0 ;  /* 0x00000005ff007c0c */ /* 0x000fe2000bf05300 */
[----:B------:R-:W3:Y:S02]  /*00f0*/  LDCU.64 UR4, c[0x0][0x358] ;  /* 0x00006b00ff0477ac */ /* 0x000ee40008000a00 */
[----:B------:R-:W1:Y:S01]  /*0100*/  LDC.64 R10, c[0x0][0x390] ;  /* 0x0000e400ff0a7b82 */ /* 0x000e620000000a00 */
[----:B0-----:R-:W-:-:S09]  /*0110*/  IMAD R0, R0, UR6, R13 ;  /* 0x0000000600007c24 */ /* 0x001fd2000f8e020d */
[----:B------:R-:W0:Y:S01]  /*0120*/  @P0 LDC.64 R2, c[0x0][0x3a0] ;  /* 0x0000e800ff020b82 */ /* 0x000e220000000a00 */
[C---:B--2---:R-:W-:Y:S01]  /*0130*/  IMAD.WIDE.U32 R4, R0.reuse, 0x4, R4 ;  /* 0x0000000400047825 */ /* 0x044fe200078e0004 */
[----:B---3--:R-:W2:Y:S05]  /*0140*/  LDG.E R7, desc[UR4][R6.64] ;  /* 0x0000000406077981 */ /* 0x008eaa000c1e1900 */
[----:B------:R-:W3:Y:S04]  /*0150*/  LDG.E R4, desc[UR4][R4.64] ;  /* 0x0000000404047981 */ /* 0x000ee8000c1e1900 */
[----:B----4-:R-:W4:Y:S01]  /*0160*/  LDG.E R9, desc[UR4][R8.64] ;  /* 0x0000000408097981 */ /* 0x010f22000c1e1900 */
[----:B-1----:R-:W-:Y:S01]  /*0170*/  IMAD.WIDE.U32 R10, R0, 0x2, R10 ;  /* 0x00000002000a7825 */ /* 0x002fe200078e000a */
[----:B------:R-:W-:-:S05]  /*0180*/  @!P0 PRMT R15, RZ, 0x7610, R15 ;  /* 0x00007610ff0f8816 */ /* 0x000fca000000000f */
[----:B------:R-:W5:Y:S01]  /*0190*/  LDG.E.U16 R11, desc[UR4][R10.64] ;  /* 0x000000040a0b7981 */ /* 0x000f62000c1e1500 */
[----:B0-----:R-:W-:Y:S02]  /*01a0*/  @P0 IMAD.WIDE.U32 R2, R13, 0x2, R2 ;  /* 0x000000020d020825 */ /* 0x001fe400078e0002 */
[----:B------:R-:W0:Y:S03]  /*01b0*/  LDC.64 R12, c[0x0][0x380] ;  /* 0x0000e000ff0c7b82 */ /* 0x000e260000000a00 */
[----:B------:R-:W5:Y:S01]  /*01c0*/  @P0 LDG.E.U16 R15, desc[UR4][R2.64] ;  /* 0x00000004020f0981 */ /* 0x000f62000c1e1500 */
[----:B---3--:R-:W-:-:S05]  /*01d0*/  I2FP.F32.S32 R14, R4 ;  /* 0x00000004000e7245 */ /* 0x008fca0000201400 */
[----:B--2---:R-:W-:-:S04]  /*01e0*/  FMUL.FTZ R14, R14, R7 ;  /* 0x000000070e0e7220 */ /* 0x004fc80000410000 */
[----:B----4-:R-:W-:-:S05]  /*01f0*/  FMUL.FTZ R14, R14, R9 ;  /* 0x000000090e0e7220 */ /* 0x010fca0000410000 */
[----:B------:R-:W-:Y:S01]  /*0200*/  F2FP.F16.F32.PACK_AB R14, RZ, R14 ;  /* 0x0000000eff0e723e */ /* 0x000fe200000000ff */
[----:B0-----:R-:W-:-:S04]  /*0210*/  IMAD.WIDE.U32 R4, R0, 0x2, R12 ;  /* 0x0000000200047825 */ /* 0x001fc800078e000c */
[----:B-----5:R-:W-:-:S04]  /*0220*/  HADD2 R11, R14.H0_H0, R11.H0_H0 ;  /* 0x2000000b0e0b7230 */ /* 0x020fc80000000800 */
[----:B------:R-:W-:-:S05]  /*0230*/  HADD2 R11, R11.H0_H0, R15.H0_H0 ;  /* 0x2000000f0b0b7230 */ /* 0x000fca0000000800 */
[----:B------:R-:W-:Y:S01]  /*0240*/  STG.E.U16 desc[UR4][R4.64], R11 ;  /* 0x0000000b04007986 */ /* 0x000fe2000c101504 */
[----:B------:R-:W-:Y:S05]  /*0250*/  EXIT ;  /* 0x000000000000794d */ /* 0x000fea0003800000 */
.L_x_13:
        /* <DEDUP_REMOVED lines=10> */
.L_x_33:


//--------------------- .text._ZN17fastertransformer15addBiasResidualIfLi2EfEEvPT_PKT1_PKS1_S7_S7_PKfS9_ii --------------------------
	.section	.text._ZN17fastertransformer15addBiasResidualIfLi2EfEEvPT_PKT1_PKS1_S7_S7_PKfS9_ii,"ax",@progbits
	.align	128
        .global         _ZN17fastertransformer15addBiasResidualIfLi2EfEEvPT_PKT1_PKS1_S7_S7_PKfS9_ii
        .type           _ZN17fastertransformer15addBiasResidualIfLi2EfEEvPT_PKT1_PKS1_S7_S7_PKfS9_ii,@function
        .size           _ZN17fastertransformer15addBiasResidualIfLi2EfEEvPT_PKT1_PKS1_S7_S7_PKfS9_ii,(.L_x_34 - _ZN17fastertransformer15addBiasResidualIfLi2EfEEvPT_PKT1_PKS1_S7_S7_PKfS9_ii)
        .other          _ZN17fastertransformer15addBiasResidualIfLi2EfEEvPT_PKT1_PKS1_S7_S7_PKfS9_ii,@"STO_CUDA_ENTRY STV_DEFAULT"
_ZN17fastertransformer15addBiasResidualIfLi2EfEEvPT_PKT1_PKS1_S7_S7_PKfS9_ii:
.text._ZN17fastertransformer15addBiasResidualIfLi2EfEEvPT_PKT1_PKS1_S7_S7_PKfS9_ii:
        /* <DEDUP_REMOVED lines=19> */
[----:B---3--:R-:W-:-:S04]  /*0130*/  IMAD.WIDE.U32 R6, R13, 0x4, R6 ;  /* 0x000000040d067825 */ /* 0x008fc800078e0006 */
[----:B------:R-:W-:Y:S01]  /*0140*/  HFMA2 R0, -RZ, RZ, 0, 0 ;  /* 0x00000000ff007431 */ /* 0x000fe200000001ff */
[----:B----4-:R-:W2:Y:S01]  /*0150*/  LDG.E R4, desc[UR4][R4.64] ;  /* 0x0000000404047981 */ /* 0x010ea2000c1e1900 */
[----:B0-----:R-:W-:-:S03]  /*0160*/  IMAD.WIDE.U32 R8, R13, 0x4, R8 ;  /* 0x000000040d087825 */ /* 0x001fc600078e0008 */
[----:B------:R-:W2:Y:S04]  /*0170*/  LDG.E R7, desc[UR4][R6.64] ;  /* 0x0000000406077981 */ /* 0x000ea8000c1e1900 */
[----:B------:R-:W3:Y:S01]  /*0180*/  LDG.E R9, desc[UR4][R8.64] ;  /* 0x0000000408097981 */ /* 0x000ee2000c1e1900 */
[----:B-1----:R-:W-:Y:S02]  /*0190*/  @P0 IMAD.WIDE.U32 R2, R11, 0x4, R2 ;  /* 0x000000040b020825 */ /* 0x002fe400078e0002 */
[----:B------:R-:W0:Y:S03]  /*01a0*/  LDC.64 R10, c[0x0][0x380] ;  /* 0x0000e000ff0a7b82 */ /* 0x000e260000000a00 */
[----:B------:R-:W4:Y:S01]  /*01b0*/  @P0 LDG.E R0, desc[UR4][R2.64] ;  /* 0x0000000402000981 */ /* 0x000f22000c1e1900 */
[----:B0-----:R-:W-:-:S04]  /*01c0*/  IMAD.WIDE.U32 R10, R13, 0x4, R10 ;  /* 0x000000040d0a7825 */ /* 0x001fc800078e000a */
[----:B--2---:R-:W-:-:S04]  /*01d0*/  FADD.FTZ R12, R4, R7 ;  /* 0x00000007040c7221 */ /* 0x004fc80000010000 */
[----:B---3--:R-:W-:-:S04]  /*01e0*/  FADD.FTZ R15, R12, R9 ;  /* 0x000000090c0f7221 */ /* 0x008fc80000010000 */
[----:B----4-:R-:W-:-:S05]  /*01f0*/  FADD.FTZ R15, R15, R0 ;  /* 0x000000000f0f7221 */ /* 0x010fca0000010000 */
[----:B------:R-:W-:Y:S01]  /*0200*/  STG.E desc[UR4][R10.64], R15 ;  /* 0x0000000f0a007986 */ /* 0x000fe2000c101904 */
[----:B------:R-:W-:Y:S05]  /*0210*/  EXIT ;  /* 0x000000000000794d */ /* 0x000fea0003800000 */
.L_x_14:
        /* <DEDUP_REMOVED lines=14> */
.L_x_34:


//--------------------- .text._ZN17fastertransformer15addBiasResidualIfLi2EiEEvPT_PKT1_PKS1_S7_S7_PKfS9_ii --------------------------
	.section	.text._ZN17fastertransformer15addBiasResidualIfLi2EiEEvPT_PKT1_PKS1_S7_S7_PKfS9_ii,"ax",@progbits
	.align	128
        .global         _ZN17fastertransformer15addBiasResidualIfLi2EiEEvPT_PKT1_PKS1_S7_S7_PKfS9_ii
        .type           _ZN17fastertransformer15addBiasResidualIfLi2EiEEvPT_PKT1_PKS1_S7_S7_PKfS9_ii,@function
        .size           _ZN17fastertransformer15addBiasResidualIfLi2EiEEvPT_PKT1_PKS1_S7_S7_PKfS9_ii,(.L_x_35 - _ZN17fastertransformer15addBiasResidualIfLi2EiEEvPT_PKT1_PKS1_S7_S7_PKfS9_ii)
        .other          _ZN17fastertransformer15addBiasResidualIfLi2EiEEvPT_PKT1_PKS1_S7_S7_PKfS9_ii,@"STO_CUDA_ENTRY STV_DEFAULT"
_ZN17fastertransformer15addBiasResidualIfLi2EiEEvPT_PKT1_PKS1_S7_S7_PKfS9_ii:
.text._ZN17fastertransformer15addBiasResidualIfLi2EiEEvPT_PKT1_PKS1_S7_S7_PKfS9_ii:
        /* <DEDUP_REMOVED lines=15> */
[----:B------:R-:W4:Y:S06]  /*00f0*/  LDCU.64 UR4, c[0x0][0x358] ;  /* 0x00006b00ff0477ac */ /* 0x000f2c0008000a00 */
[----:B------:R-:W5:Y:S01]  /*0100*/  LDC.64 R12, c[0x0][0x398] ;  /* 0x0000e600ff0c7b82 */ /* 0x000f620000000a00 */
[----:B-1----:R-:W-:-:S07]  /*0110*/  IMAD R0, R0, UR6, R15 ;  /* 0x0000000600007c24 */ /* 0x002fce000f8e020f */
[----:B------:R-:W1:Y:S01]  /*0120*/  LDC.64 R4, c[0x0][0x3b0] ;  /* 0x0000ec00ff047b82 */ /* 0x000e620000000a00 */
[----:B--2---:R-:W-:-:S07]  /*0130*/  IMAD.WIDE.U32 R6, R0, 0x4, R6 ;  /* 0x0000000400067825 */ /* 0x004fce00078e0006 */
[----:B------:R-:W2:Y:S01]  /*0140*/  @P0 LDC.64 R2, c[0x0][0x3a0] ;  /* 0x0000e800ff020b82 */ /* 0x000ea20000000a00 */
[----:B----4-:R-:W4:Y:S01]  /*0150*/  LDG.E R6, desc[UR4][R6.64] ;  /* 0x0000000406067981 */ /* 0x010f22000c1e1900 */
[----:B---3--:R-:W-:-:S04]  /*0160*/  IMAD.WIDE.U32 R10, R0, 0x4, R10 ;  /* 0x00000004000a7825 */ /* 0x008fc800078e000a */
[----:B------:R-:W-:Y:S01]  /*0170*/  HFMA2 R16, -RZ, RZ, 0, 0 ;  /* 0x00000000ff107431 */ /* 0x000fe200000001ff */
[----:B0-----:R-:W3:Y:S01]  /*0180*/  LDG.E R9, desc[UR4][R8.64] ;  /* 0x0000000408097981 */ /* 0x001ee2000c1e1900 */
[----:B-----5:R-:W-:-:S03]  /*0190*/  IMAD.WIDE.U32 R12, R0, 0x4, R12 ;  /* 0x00000004000c7825 */ /* 0x020fc600078e000c */
[----:B------:R-:W5:Y:S04]  /*01a0*/  LDG.E R11, desc[UR4][R10.64] ;  /* 0x000000040a0b7981 */ /* 0x000f68000c1e1900 */
[----:B------:R-:W5:Y:S04]  /*01b0*/  LDG.E R13, desc[UR4][R12.64] ;  /* 0x000000040c0d7981 */ /* 0x000f68000c1e1900 */
[----:B-1----:R-:W5:Y:S01]  /*01c0*/  LDG.E R5, desc[UR4][R4.64] ;  /* 0x0000000404057981 */ /* 0x002f62000c1e1900 */
[----:B--2---:R-:W-:Y:S02]  /*01d0*/  @P0 IMAD.WIDE.U32 R2, R15, 0x4, R2 ;  /* 0x000000040f020825 */ /* 0x004fe400078e0002 */
[----:B------:R-:W0:Y:S03]  /*01e0*/  LDC.64 R14, c[0x0][0x380] ;  /* 0x0000e000ff0e7b82 */ /* 0x000e260000000a00 */
[----:B------:R-:W2:Y:S01]  /*01f0*/  @P0 LDG.E R16, desc[UR4][R2.64] ;  /* 0x0000000402100981 */ /* 0x000ea2000c1e1900 */
[----:B----4-:R-:W-:-:S05]  /*0200*/  I2FP.F32.S32 R6, R6 ;  /* 0x0000000600067245 */ /* 0x010fca0000201400 */
[----:B---3--:R-:W-:-:S04]  /*0210*/  FMUL.FTZ R6, R6, R9 ;  /* 0x0000000906067220 */ /* 0x008fc80000410000 */
[----:B-----5:R-:W-:-:S04]  /*0220*/  FFMA.FTZ R6, R6, R5, R11 ;  /* 0x0000000506067223 */ /* 0x020fc8000001000b */
[----:B------:R-:W-:Y:S01]  /*0230*/  FADD.FTZ R9, R6, R13 ;  /* 0x0000000d06097221 */ /* 0x000fe20000010000 */
[----:B0-----:R-:W-:-:S04]  /*0240*/  IMAD.WIDE.U32 R6, R0, 0x4, R14 ;  /* 0x0000000400067825 */ /* 0x001fc800078e000e */
[----:B--2---:R-:W-:-:S05]  /*0250*/  FADD.FTZ R9, R9, R16 ;  /* 0x0000001009097221 */ /* 0x004fca0000010000 */
[----:B------:R-:W-:Y:S01]  /*0260*/  STG.E desc[UR4][R6.64], R9 ;  /* 0x0000000906007986 */ /* 0x000fe2000c101904 */
[----:B------:R-:W-:Y:S05]  /*0270*/  EXIT ;  /* 0x000000000000794d */ /* 0x000fea0003800000 */
.L_x_15:
        /* <DEDUP_REMOVED lines=16> */
.L_x_35:


//--------------------- .text._ZN17fastertransformer15addBiasResidualIfLi1EfEEvPT_PKT1_PKS1_S7_S7_PKfS9_ii --------------------------
	.section	.text._ZN17fastertransformer15addBiasResidualIfLi1EfEEvPT_PKT1_PKS1_S7_S7_PKfS9_ii,"ax",@progbits
	.align	128
        .global         _ZN17fastertransformer15addBiasResidualIfLi1EfEEvPT_PKT1_PKS1_S7_S7_PKfS9_ii
        .type           _ZN17fastertransformer15addBiasResidualIfLi1EfEEvPT_PKT1_PKS1_S7_S7_PKfS9_ii,@function
        .size           _ZN17fastertransformer15addBiasResidualIfLi1EfEEvPT_PKT1_PKS1_S7_S7_PKfS9_ii,(.L_x_36 - _ZN17fastertransformer15addBiasResidualIfLi1EfEEvPT_PKT1_PKS1_S7_S7_PKfS9_ii)
        .other          _ZN17fastertransformer15addBiasResidualIfLi1EfEEvPT_PKT1_PKS1_S7_S7_PKfS9_ii,@"STO_CUDA_ENTRY STV_DEFAULT"
_ZN17fastertransformer15addBiasResidualIfLi1EfEEvPT_PKT1_PKS1_S7_S7_PKfS9_ii:
.text._ZN17fastertransformer15addBiasResidualIfLi1EfEEvPT_PKT1_PKS1_S7_S7_PKfS9_ii:
        /* <DEDUP_REMOVED lines=17> */
[----:B------:R-:W-:Y:S02]  /*0110*/  HFMA2 R0, -RZ, RZ, 0, 0 ;  /* 0x00000000ff007431 */ /* 0x000fe400000001ff */
[----:B--2---:R-:W-:-:S04]  /*0120*/  IMAD.WIDE.U32 R4, R11, 0x4, R4 ;  /* 0x000000040b047825 */ /* 0x004fc800078e0004 */
[----:B---3--:R-:W-:Y:S02]  /*0130*/  IMAD.WIDE.U32 R6, R11, 0x4, R6 ;  /* 0x000000040b067825 */ /* 0x008fe400078e0006 */
[----:B0-----:R-:W2:Y:S04]  /*0140*/  LDG.E R4, desc[UR4][R4.64] ;  /* 0x0000000404047981 */ /* 0x001ea8000c1e1900 */
[----:B------:R-:W2:Y:S01]  /*0150*/  LDG.E R7, desc[UR4][R6.64] ;  /* 0x0000000406077981 */ /* 0x000ea2000c1e1900 */
[----:B-1----:R-:W-:Y:S02]  /*0160*/  @P0 IMAD.WIDE.U32 R2, R9, 0x4, R2 ;  /* 0x0000000409020825 */ /* 0x002fe400078e0002 */
[----:B------:R-:W0:Y:S03]  /*0170*/  LDC.64 R8, c[0x0][0x380] ;  /* 0x0000e000ff087b82 */ /* 0x000e260000000a00 */
[----:B------:R-:W3:Y:S01]  /*0180*/  @P0 LDG.E R0, desc[UR4][R2.64] ;  /* 0x0000000402000981 */ /* 0x000ee2000c1e1900 */
[----:B0-----:R-:W-:-:S04]  /*0190*/  IMAD.WIDE.U32 R8, R11, 0x4, R8 ;  /* 0x000000040b087825 */ /* 0x001fc800078e0008 */
[----:B--2---:R-:W-:-:S04]  /*01a0*/  FADD.FTZ R13, R4, R7 ;  /* 0x00000007040d7221 */ /* 0x004fc80000010000 */
[----:B---3--:R-:W-:-:S05]  /*01b0*/  FADD.FTZ R13, R13, R0 ;  /* 0x000000000d0d7221 */ /* 0x008fca0000010000 */
[----:B------:R-:W-:Y:S01]  /*01c0*/  STG.E desc[UR4][R8.64], R13 ;  /* 0x0000000d08007986 */ /* 0x000fe2000c101904 */
[----:B------:R-:W-:Y:S05]  /*01d0*/  EXIT ;  /* 0x000000000000794d */ /* 0x000fea0003800000 */
.L_x_16:
        /* <DEDUP_REMOVED lines=10> */
.L_x_36:


//--------------------- .text._ZN17fastertransformer15addBiasResidualIfLi1EiEEvPT_PKT1_PKS1_S7_S7_PKfS9_ii --------------------------
	.section	.text._ZN17fastertransformer15addBiasResidualIfLi1EiEEvPT_PKT1_PKS1_S7_S7_PKfS9_ii,"ax",@progbits
	.align	128
        .global         _ZN17fastertransformer15addBiasResidualIfLi1EiEEvPT_PKT1_PKS1_S7_S7_PKfS9_ii
        .type           _ZN17fastertransformer15addBiasResidualIfLi1EiEEvPT_PKT1_PKS1_S7_S7_PKfS9_ii,@function
        .size           _ZN17fastertransformer15addBiasResidualIfLi1EiEEvPT_PKT1_PKS1_S7_S7_PKfS9_ii,(.L_x_37 - _ZN17fastertransformer15addBiasResidualIfLi1EiEEvPT_PKT1_PKS1_S7_S7_PKfS9_ii)
        .other          _ZN17fastertransformer15addBiasResidualIfLi1EiEEvPT_PKT1_PKS1_S7_S7_PKfS9_ii,@"STO_CUDA_ENTRY STV_DEFAULT"
_ZN17fastertransformer15addBiasResidualIfLi1EiEEvPT_PKT1_PKS1_S7_S7_PKfS9_ii:
.text._ZN17fastertransformer15addBiasResidualIfLi1EiEEvPT_PKT1_PKS1_S7_S7_PKfS9_ii:
        /* <DEDUP_REMOVED lines=18> */
[----:B------:R-:W1:Y:S01]  /*0120*/  @P0 LDC.64 R4, c[0x0][0x3a0] ;  /* 0x0000e800ff040b82 */ /* 0x000e620000000a00 */
[----:B--2---:R-:W-:-:S04]  /*0130*/  IMAD.WIDE.U32 R6, R15, 0x4, R6 ;  /* 0x000000040f067825 */ /* 0x004fc800078e0006 */
[----:B------:R-:W-:Y:S02]  /*0140*/  HFMA2 R0, -RZ, RZ, 0, 0 ;  /* 0x00000000ff007431 */ /* 0x000fe400000001ff */
[----:B----4-:R-:W2:Y:S01]  /*0150*/  LDG.E R6, desc[UR4][R6.64] ;  /* 0x0000000406067981 */ /* 0x010ea2000c1e1900 */
[----:B---3--:R-:W-:-:S03]  /*0160*/  IMAD.WIDE.U32 R10, R15, 0x4, R10 ;  /* 0x000000040f0a7825 */ /* 0x008fc600078e000a */
[----:B0-----:R-:W3:Y:S04]  /*0170*/  LDG.E R9, desc[UR4][R8.64] ;  /* 0x0000000408097981 */ /* 0x001ee8000c1e1900 */
[----:B------:R-:W4:Y:S04]  /*0180*/  LDG.E R11, desc[UR4][R10.64] ;  /* 0x000000040a0b7981 */ /* 0x000f28000c1e1900 */
[----:B-----5:R-:W4:Y:S01]  /*0190*/  LDG.E R3, desc[UR4][R2.64] ;  /* 0x0000000402037981 */ /* 0x020f22000c1e1900 */
[----:B-1----:R-:W-:Y:S02]  /*01a0*/  @P0 IMAD.WIDE.U32 R4, R13, 0x4, R4 ;  /* 0x000000040d040825 */ /* 0x002fe400078e0004 */
[----:B------:R-:W0:Y:S03]  /*01b0*/  LDC.64 R12, c[0x0][0x380] ;  /* 0x0000e000ff0c7b82 */ /* 0x000e260000000a00 */
[----:B------:R-:W5:Y:S01]  /*01c0*/  @P0 LDG.E R0, desc[UR4][R4.64] ;  /* 0x0000000404000981 */ /* 0x000f62000c1e1900 */
[----:B--2---:R-:W-:-:S05]  /*01d0*/  I2FP.F32.S32 R14, R6 ;  /* 0x00000006000e7245 */ /* 0x004fca0000201400 */
[----:B---3--:R-:W-:Y:S01]  /*01e0*/  FMUL.FTZ R14, R14, R9 ;  /* 0x000000090e0e7220 */ /* 0x008fe20000410000 */
[----:B0-----:R-:W-:-:S04]  /*01f0*/  IMAD.WIDE.U32 R6, R15, 0x4, R12 ;  /* 0x000000040f067825 */ /* 0x001fc800078e000c */
[----:B----4-:R-:W-:-:S04]  /*0200*/  FFMA.FTZ R17, R14, R3, R11 ;  /* 0x000000030e117223 */ /* 0x010fc8000001000b */
[----:B-----5:R-:W-:-:S05]  /*0210*/  FADD.FTZ R17, R17, R0 ;  /* 0x0000000011117221 */ /* 0x020fca0000010000 */
[----:B------:R-:W-:Y:S01]  /*0220*/  STG.E desc[UR4][R6.64], R17 ;  /* 0x0000001106007986 */ /* 0x000fe2000c101904 */
[----:B------:R-:W-:Y:S05]  /*0230*/  EXIT ;  /* 0x000000000000794d */ /* 0x000fea0003800000 */
.L_x_17:
        /* <DEDUP_REMOVED lines=12> */
.L_x_37:


//--------------------- .text._ZN17fastertransformer37add_bias_input_COL32_int32I_DataTypeOINS_5half4EEEvPT_PKiPKS2_S7_iiPKfS9_i --------------------------
	.section	.text._ZN17fastertransformer37add_bias_input_COL32_int32I_DataTypeOINS_5half4EEEvPT_PKiPKS2_S7_iiPKfS9_i,"ax",@progbits
	.align	128
        .global         _ZN17fastertransformer37add_bias_input_COL32_int32I_DataTypeOINS_5half4EEEvPT_PKiPKS2_S7_iiPKfS9_i
        .type           _ZN17fastertransformer37add_bias_input_COL32_int32I_DataTypeOINS_5half4EEEvPT_PKiPKS2_S7_iiPKfS9_i,@function
        .size           _ZN17fastertransformer37add_bias_input_COL32_int32I_DataTypeOINS_5half4EEEvPT_PKiPKS2_S7_iiPKfS9_i,(.L_x_38 - _ZN17fastertransformer37add_bias_input_COL32_int32I_DataTypeOINS_5half4EEEvPT_PKiPKS2_S7_iiPKfS9_i)
        .other          _ZN17fastertransformer37add_bias_input_COL32_int32I_DataTypeOINS_5half4EEEvPT_PKiPKS2_S7_iiPKfS9_i,@"STO_CUDA_ENTRY STV_DEFAULT"
_ZN17fastertransformer37add_bias_input_COL32_int32I_DataTypeOINS_5half4EEEvPT_PKiPKS2_S7_iiPKfS9_i:
.text._ZN17fastertransformer37add_bias_input_COL32_int32I_DataTypeOINS_5half4EEEvPT_PKiPKS2_S7_iiPKfS9_i:
[----:B------:R-:W-:Y:S08]  /*0000*/  LDC R1, c[0x0][0x37c] ;  /* 0x0000df00ff017b82 */ /* 0x000ff00000000800 */
[----:B------:R-:W0:Y:S01]  /*0010*/  LDC.64 R4, c[0x0][0x3a8] ;  /* 0x0000ea00ff047b82 */ /* 0x000e220000000a00 */
[----:B------:R-:W0:Y:S01]  /*0020*/  LDCU.64 UR4, c[0x0][0x358] ;  /* 0x00006b00ff0477ac */ /* 0x000e220008000a00 */
[----:B------:R-:W1:Y:S01]  /*0030*/  S2R R13, SR_TID.X ;  /* 0x00000000000d7919 */ /* 0x000e620000002100 */
[----:B------:R-:W2:Y:S05]  /*0040*/  LDCU UR6, c[0x0][0x3a0] ;  /* 0x00007400ff0677ac */ /* 0x000eaa0008000800 */
[----:B------:R-:W3:Y:S01]  /*0050*/  LDC R0, c[0x0][0x3b8] ;  /* 0x0000ee00ff007b82 */ /* 0x000ee20000000800 */
[----:B------:R-:W4:Y:S07]  /*0060*/  S2R R3, SR_CTAID.X ;  /* 0x0000000000037919 */ /* 0x000f2e0000002500 */
[----:B------:R-:W5:Y:S01]  /*0070*/  LDC.64 R8, c[0x0][0x388] ;  /* 0x0000e200ff087b82 */ /* 0x000f620000000a00 */
[----:B0-----:R-:W5:Y:S07]  /*0080*/  LDG.E.CONSTANT R4, desc[UR4][R4.64] ;  /* 0x0000000404047981 */ /* 0x001f6e000c1e9900 */
[----:B------:R-:W0:Y:S01]  /*0090*/  LDC.64 R16, c[0x0][0x3b0] ;  /* 0x0000ec00ff107b82 */ /* 0x000e220000000a00 */
[----:B---3--:R-:W-:-:S07]  /*00a0*/  ISETP.NE.AND P0, PT, R0, 0x1, PT ;  /* 0x000000010000780c */ /* 0x008fce0003f05270 */
[----:B------:R-:W3:Y:S01]  /*00b0*/  LDC.64 R14, c[0x0][0x390] ;  /* 0x0000e400ff0e7b82 */ /* 0x000ee20000000a00 */
[----:B-1----:R-:W-:-:S04]  /*00c0*/  SHF.L.U32 R0, R13, 0x2, RZ ;  /* 0x000000020d007819 */ /* 0x002fc800000006ff */
[C---:B------:R-:W-:Y:S02]  /*00d0*/  LOP3.LUT R2, R0.reuse, 0x1c, RZ, 0xc0, !PT ;  /* 0x0000001c00027812 */ /* 0x040fe400078ec0ff */
[----:B------:R-:W-:Y:S02]  /*00e0*/  LOP3.LUT R0, R0, 0xfe0, RZ, 0xc0, !PT ;  /* 0x00000fe000007812 */ /* 0x000fe400078ec0ff */
[----:B----4-:R-:W-:Y:S01]  /*00f0*/  LEA R3, R3, R2, 0x5 ;  /* 0x0000000203037211 */ /* 0x010fe200078e28ff */
[----:B------:R-:W1:Y:S04]  /*0100*/  @!P0 LDC.64 R6, c[0x0][0x3a8] ;  /* 0x0000ea00ff068b82 */ /* 0x000e680000000a00 */
[----:B--2---:R-:W-:Y:S01]  /*0110*/  IMAD R0, R0, UR6, R3 ;  /* 0x0000000600007c24 */ /* 0x004fe2000f8e0203 */
[----:B0-----:R-:W2:Y:S04]  /*0120*/  LDG.E.CONSTANT R16, desc[UR4][R16.64] ;  /* 0x0000000410107981 */ /* 0x001ea8000c1e9900 */
[----:B------:R-:W-:Y:S01]  /*0130*/  SHF.R.U32.HI R0, RZ, 0x2, R0 ;  /* 0x00000002ff007819 */ /* 0x000fe20000011600 */
[----:B------:R-:W0:Y:S04]  /*0140*/  LDC.64 R2, c[0x0][0x398] ;  /* 0x0000e600ff027b82 */ /* 0x000e280000000a00 */
[----:B-----5:R-:W-:-:S06]  /*0150*/  IMAD.WIDE.U32 R8, R0, 0x10, R8 ;  /* 0x0000001000087825 */ /* 0x020fcc00078e0008 */
[----:B------:R-:W4:Y:S01]  /*0160*/  LDG.E.128 R8, desc[UR4][R8.64] ;  /* 0x0000000408087981 */ /* 0x000f22000c1e1d00 */
[----:B---3--:R-:W-:-:S04]  /*0170*/  IMAD.WIDE.U32 R18, R0, 0x8, R14 ;  /* 0x0000000800127825 */ /* 0x008fc800078e000e */
[C---:B-1----:R-:W-:Y:S01]  /*0180*/  @!P0 IMAD.WIDE.U32 R6, R13.reuse, 0x10, R6 ;  /* 0x000000100d068825 */ /* 0x042fe200078e0006 */
[----:B------:R-:W3:Y:S04]  /*0190*/  LDG.E R12, desc[UR4][R18.64] ;  /* 0x00000004120c7981 */ /* 0x000ee8000c1e1900 */
[----:B------:R-:W5:Y:S01]  /*01a0*/  LDG.E R14, desc[UR4][R18.64+0x4] ;  /* 0x00000404120e7981 */ /* 0x000f62000c1e1900 */
[----:B0-----:R-:W-:-:S05]  /*01b0*/  IMAD.WIDE.U32 R2, R13, 0x8, R2 ;  /* 0x000000080d027825 */ /* 0x001fca00078e0002 */
[----:B------:R-:W5:Y:S04]  /*01c0*/  LDG.E R13, desc[UR4][R2.64] ;  /* 0x00000004020d7981 */ /* 0x000f68000c1e1900 */
[----:B------:R0:W5:Y:S02]  /*01d0*/  LDG.E R15, desc[UR4][R2.64+0x4] ;  /* 0x00000404020f7981 */ /* 0x000164000c1e1900 */
[----:B0-----:R-:W0:Y:S02]  /*01e0*/  LDC.64 R2, c[0x0][0x380] ;  /* 0x0000e000ff027b82 */ /* 0x001e240000000a00 */
[----:B------:R-:W3:Y:S01]  /*01f0*/  @!P0 LDG.E.128.CONSTANT R4, desc[UR4][R6.64] ;  /* 0x0000000406048981 */ /* 0x000ee2000c1e9d00 */
[----:B--2---:R-:W-:Y:S01]  /*0200*/  FMUL.FTZ R20, R16, 0.0078740157186985015869 ;  /* 0x3c01020410147820 */ /* 0x004fe20000410000 */
[----:B----4-:R-:W-:-:S02]  /*0210*/  I2FP.F32.S32 R17, R8 ;  /* 0x0000000800117245 */ /* 0x010fc40000201400 */
[----:B------:R-:W-:Y:S02]  /*0220*/  I2FP.F32.S32 R21, R9 ;  /* 0x0000000900157245 */ /* 0x000fe40000201400 */
[----:B------:R-:W-:Y:S01]  /*0230*/  I2FP.F32.S32 R9, R10 ;  /* 0x0000000a00097245 */ /* 0x000fe20000201400 */
[C---:B------:R-:W-:Y:S01]  /*0240*/  FMUL.FTZ R17, R20.reuse, R17 ;  /* 0x0000001114117220 */ /* 0x040fe20000410000 */
[----:B------:R-:W-:Y:S01]  /*0250*/  I2FP.F32.S32 R11, R11 ;  /* 0x0000000b000b7245 */ /* 0x000fe20000201400 */
[C---:B------:R-:W-:Y:S02]  /*0260*/  FMUL.FTZ R8, R20.reuse, R21 ;  /* 0x0000001514087220 */ /* 0x040fe40000410000 */
[C---:B------:R-:W-:Y:S02]  /*0270*/  FMUL.FTZ R9, R20.reuse, R9 ;  /* 0x0000000914097220 */ /* 0x040fe40000410000 */
[----:B------:R-:W-:Y:S01]  /*0280*/  FMUL.FTZ R20, R20, R11 ;  /* 0x0000000b14147220 */ /* 0x000fe20000410000 */
[----:B0-----:R-:W-:Y:S01]  /*0290*/  IMAD.WIDE.U32 R2, R0, 0x8, R2 ;  /* 0x0000000800027825 */ /* 0x001fe200078e0002 */
[----:B------:R-:W-:-:S03]  /*02a0*/  @P0 MOV R5, R4 ;  /* 0x0000000400050202 */ /* 0x000fc60000000f00 */
[-C--:B---3--:R-:W-:Y:S01]  /*02b0*/  FMUL.FTZ R17, R17, R4.reuse ;  /* 0x0000000411117220 */ /* 0x088fe20000410000 */
[-C--:B------:R-:W-:Y:S02]  /*02c0*/  @P0 MOV R6, R4.reuse ;  /* 0x0000000400060202 */ /* 0x080fe40000000f00 */
[----:B------:R-:W-:Y:S01]  /*02d0*/  @P0 MOV R7, R4 ;  /* 0x0000000400070202 */ /* 0x000fe20000000f00 */
[--C-:B------:R-:W-:Y:S02]  /*02e0*/  HADD2.F32 R4, -RZ, R12.reuse.H0_H0 ;  /* 0x2000000cff047230 */ /* 0x100fe40000004100 */
[----:B------:R-:W-:Y:S01]  /*02f0*/  FMUL.FTZ R5, R8, R5 ;  /* 0x0000000508057220 */ /* 0x000fe20000410000 */
[----:B------:R-:W-:Y:S02]  /*0300*/  HADD2.F32 R12, -RZ, R12.H1_H1 ;  /* 0x3000000cff0c7230 */ /* 0x000fe40000004100 */
[--C-:B-----5:R-:W-:Y:S02]  /*0310*/  HADD2.F32 R8, -RZ, R14.reuse.H0_H0 ;  /* 0x2000000eff087230 */ /* 0x120fe40000004100 */
[----:B------:R-:W-:Y:S01]  /*0320*/  FMUL.FTZ R9, R9, R6 ;  /* 0x0000000609097220 */ /* 0x000fe20000410000 */
[----:B------:R-:W-:-:S02]  /*0330*/  HADD2.F32 R14, -RZ, R14.H1_H1 ;  /* 0x3000000eff0e7230 */ /* 0x000fc40000004100 */
[----:B------:R-:W-:Y:S01]  /*0340*/  FMUL.FTZ R11, R20, R7 ;  /* 0x00000007140b7220 */ /* 0x000fe20000410000 */
[----:B------:R-:W-:Y:S01]  /*0350*/  FFMA.FTZ R12, R5, 0.0078740157186985015869, R12 ;  /* 0x3c010204050c7823 */ /* 0x000fe2000001000c */
[--C-:B------:R-:W-:Y:S02]  /*0360*/  HADD2.F32 R5, -RZ, R13.reuse.H0_H0 ;  /* 0x2000000dff057230 */ /* 0x100fe40000004100 */
[----:B------:R-:W-:Y:S01]  /*0370*/  FFMA.FTZ R4, R17, 0.0078740157186985015869, R4 ;  /* 0x3c01020411047823 */ /* 0x000fe20000010004 */
[----:B------:R-:W-:Y:S02]  /*0380*/  HADD2.F32 R13, -RZ, R13.H1_H1 ;  /* 0x3000000dff0d7230 */ /* 0x000fe40000004100 */
[----:B------:R-:W-:Y:S01]  /*0390*/  FFMA.FTZ R8, R9, 0.0078740157186985015869, R8 ;  /* 0x3c01020409087823 */ /* 0x000fe20000010008 */
[--C-:B------:R-:W-:Y:S02]  /*03a0*/  HADD2.F32 R7, -RZ, R15.reuse.H0_H0 ;  /* 0x2000000fff077230 */ /* 0x100fe40000004100 */
[----:B------:R-:W-:Y:S01]  /*03b0*/  FFMA.FTZ R11, R11, 0.0078740157186985015869, R14 ;  /* 0x3c0102040b0b7823 */ /* 0x000fe2000001000e */
[----:B------:R-:W-:-:S02]  /*03c0*/  HADD2.F32 R6, -RZ, R15.H1_H1 ;  /* 0x3000000fff067230 */ /* 0x000fc40000004100 */
[----:B------:R-:W-:Y:S01]  /*03d0*/  FADD.FTZ R4, R4, R5 ;  /* 0x0000000504047221 */ /* 0x000fe20000010000 */
[----:B------:R-:W-:Y:S01]  /*03e0*/  FADD.FTZ R13, R12, R13 ;  /* 0x0000000d0c0d7221 */ /* 0x000fe20000010000 */
[----:B------:R-:W-:Y:S01]  /*03f0*/  FADD.FTZ R7, R8, R7 ;  /* 0x0000000708077221 */ /* 0x000fe20000010000 */
[----:B------:R-:W-:-:S03]  /*0400*/  FADD.FTZ R6, R11, R6 ;  /* 0x000000060b067221 */ /* 0x000fc60000010000 */
[----:B------:R-:W-:Y:S02]  /*0410*/  F2FP.F16.F32.PACK_AB R13, R13, R4 ;  /* 0x000000040d0d723e */ /* 0x000fe400000000ff */
[----:B------:R-:W-:-:S03]  /*0420*/  F2FP.F16.F32.PACK_AB R7, R6, R7 ;  /* 0x000000070607723e */ /* 0x000fc600000000ff */
[----:B------:R-:W-:Y:S04]  /*0430*/  STG.E desc[UR4][R2.64], R13 ;  /* 0x0000000d02007986 */ /* 0x000fe8000c101904 */
[----:B------:R-:W-:Y:S01]  /*0440*/  STG.E desc[UR4][R2.64+0x4], R7 ;  /* 0x0000040702007986 */ /* 0x000fe2000c101904 */
[----:B------:R-:W-:Y:S05]  /*0450*/  EXIT ;  /* 0x000000000000794d */ /* 0x000fea0003800000 */
.L_x_18:
        /* <DEDUP_REMOVED lines=10> */
.L_x_38:


//--------------------- .text._ZN17fastertransformer36add_bias_input_COL32_int8I_DataTypeOINS_5half4EEEvPT_PKaPKS2_S7_iiPKf --------------------------
	.section	.text._ZN17fastertransformer36add_bias_input_COL32_int8I_DataTypeOINS_5half4EEEvPT_PKaPKS2_S7_iiPKf,"ax",@progbits
	.align	128
        .global         _ZN17fastertransformer36add_bias_input_COL32_int8I_DataTypeOINS_5half4EEEvPT_PKaPKS2_S7_iiPKf
        .type           _ZN17fastertransformer36add_bias_input_COL32_int8I_DataTypeOINS_5half4EEEvPT_PKaPKS2_S7_iiPKf,@function
        .size           _ZN17fastertransformer36add_bias_input_COL32_int8I_DataTypeOINS_5half4EEEvPT_PKaPKS2_S7_iiPKf,(.L_x_39 - _ZN17fastertransformer36add_bias_input_COL32_int8I_DataTypeOINS_5half4EEEvPT_PKaPKS2_S7_iiPKf)
        .other          _ZN17fastertransformer36add_bias_input_COL32_int8I_DataTypeOINS_5half4EEEvPT_PKaPKS2_S7_iiPKf,@"STO_CUDA_ENTRY STV_DEFAULT"
_ZN17fastertransformer36add_bias_input_COL32_int8I_DataTypeOINS_5half4EEEvPT_PKaPKS2_S7_iiPKf:
.text._ZN17fastertransformer36add_bias_input_COL32_int8I_DataTypeOINS_5half4EEEvPT_PKaPKS2_S7_iiPKf:
[----:B------:R-:W-:Y:S01]  /*0000*/  LDC R1, c[0x0][0x37c] ;  /* 0x0000df00ff017b82 */ /* 0x000fe20000000800 */
[----:B------:R-:W0:Y:S01]  /*0010*/  S2R R2, SR_CTAID.Y ;  /* 0x0000000000027919 */ /* 0x000e220000002600 */
[----:B------:R-:W1:Y:S01]  /*0020*/  LDCU.64 UR6, c[0x0][0x3a0] ;  /* 0x00007400ff0677ac */ /* 0x000e620008000a00 */
[----:B------:R-:W0:Y:S01]  /*0030*/  S2R R5, SR_TID.Y ;  /* 0x0000000000057919 */ /* 0x000e220000002200 */
[----:B------:R-:W2:Y:S01]  /*0040*/  S2R R0, SR_TID.X ;  /* 0x0000000000007919 */ /* 0x000ea20000002100 */
[----:B------:R-:W3:Y:S01]  /*0050*/  S2R R3, SR_CTAID.X ;  /* 0x0000000000037919 */ /* 0x000ee20000002500 */
[----:B0-----:R-:W-:Y:S02]  /*0060*/  LEA R2, R2, R5, 0x5 ;  /* 0x0000000502027211 */ /* 0x001fe400078e28ff */
[----:B--2---:R-:W-:Y:S02]  /*0070*/  SHF.L.U32 R0, R0, 0x2, RZ ;  /* 0x0000000200007819 */ /* 0x004fe400000006ff */
[----:B-1----:R-:W-:-:S02]  /*0080*/  ISETP.GE.AND P0, PT, R2, UR6, PT ;  /* 0x0000000602007c0c */ /* 0x002fc4000bf06270 */
[----:B---3--:R-:W-:-:S04]  /*0090*/  LEA R4, R3, R0, 0x5 ;  /* 0x0000000003047211 */ /* 0x008fc800078e28ff */
[----:B------:R-:W-:-:S13]  /*00a0*/  ISETP.GE.OR P0, PT, R4, UR7, P0 ;  /* 0x0000000704007c0c */ /* 0x000fda0008706670 */
[----:B------:R-:W-:Y:S05]  /*00b0*/  @P0 EXIT ;  /* 0x000000000000094d */ /* 0x000fea0003800000 */
[----:B------:R-:W0:Y:S01]  /*00c0*/  LDCU.64 UR8, c[0x0][0x388] ;  /* 0x00007100ff0877ac */ /* 0x000e220008000a00 */
[----:B------:R-:W-:Y:S01]  /*00d0*/  LOP3.LUT R3, R0, 0x1c, RZ, 0xc0, !PT ;  /* 0x0000001c00037812 */ /* 0x000fe200078ec0ff */
[----:B------:R-:W1:Y:S01]  /*00e0*/  LDC.64 R10, c[0x0][0x398] ;  /* 0x0000e600ff0a7b82 */ /* 0x000e620000000a00 */
[----:B------:R-:W-:Y:S01]  /*00f0*/  LOP3.LUT R0, R4, 0xffffffe0, RZ, 0xc0, !PT ;  /* 0xffffffe004007812 */ /* 0x000fe200078ec0ff */
[----:B------:R-:W2:Y:S01]  /*0100*/  LDCU.64 UR4, c[0x0][0x358] ;  /* 0x00006b00ff0477ac */ /* 0x000ea20008000a00 */
[----:B------:R-:W-:-:S05]  /*0110*/  LEA R3, R2, R3, 0x5 ;  /* 0x0000000302037211 */ /* 0x000fca00078e28ff */
[----:B------:R-:W3:Y:S01]  /*0120*/  LDC.64 R8, c[0x0][0x390] ;  /* 0x0000e400ff087b82 */ /* 0x000ee20000000a00 */
[----:B------:R-:W-:Y:S01]  /*0130*/  IMAD R0, R0, UR6, R3 ;  /* 0x0000000600007c24 */ /* 0x000fe2000f8e0203 */
[----:B------:R-:W-:-:S04]  /*0140*/  SHF.R.S32.HI R5, RZ, 0x2, R4 ;  /* 0x00000002ff057819 */ /* 0x000fc80000011404 */
[----:B0-----:R-:W-:Y:S02]  /*0150*/  IADD3 R2, P0, PT, R0, UR8, RZ ;  /* 0x0000000800027c10 */ /* 0x001fe4000ff1e0ff */
[----:B------:R-:W0:Y:S02]  /*0160*/  LDC.64 R6, c[0x0][0x3a8] ;  /* 0x0000ea00ff067b82 */ /* 0x000e240000000a00 */
[----:B------:R-:W-:-:S05]  /*0170*/  IADD3.X R3, PT, PT, RZ, UR9, RZ, P0, !PT ;  /* 0x00000009ff037c10 */ /* 0x000fca00087fe4ff */
[----:B--2---:R2:W4:Y:S01]  /*0180*/  LDG.E R12, desc[UR4][R2.64] ;  /* 0x00000004020c7981 */ /* 0x004522000c1e1900 */
[----:B-1----:R-:W-:Y:S01]  /*0190*/  IMAD.WIDE R10, R5, 0x8, R10 ;  /* 0x00000008050a7825 */ /* 0x002fe200078e020a */
[----:B------:R-:W-:-:S04]  /*01a0*/  SHF.R.U32.HI R5, RZ, 0x2, R0 ;  /* 0x00000002ff057819 */ /* 0x000fc80000011600 */
[----:B------:R-:W5:Y:S01]  /*01b0*/  LDG.E R13, desc[UR4][R10.64] ;  /* 0x000000040a0d7981 */ /* 0x000f62000c1e1900 */
[----:B---3--:R-:W-:-:S03]  /*01c0*/  IMAD.WIDE.U32 R8, R5, 0x8, R8 ;  /* 0x0000000805087825 */ /* 0x008fc600078e0008 */
[----:B------:R1:W3:Y:S01]  /*01d0*/  LDG.E R14, desc[UR4][R10.64+0x4] ;  /* 0x000004040a0e7981 */ /* 0x0002e2000c1e1900 */
[----:B--2---:R-:W2:Y:S03]  /*01e0*/  LDC.64 R2, c[0x0][0x380] ;  /* 0x0000e000ff027b82 */ /* 0x004ea60000000a00 */
[----:B------:R-:W3:Y:S04]  /*01f0*/  LDG.E R4, desc[UR4][R8.64+0x4] ;  /* 0x0000040408047981 */ /* 0x000ee8000c1e1900 */
[----:B------:R3:W3:Y:S04]  /*0200*/  LDG.E R0, desc[UR4][R8.64] ;  /* 0x0000000408007981 */ /* 0x0006e8000c1e1900 */
[----:B0-----:R-:W3:Y:S01]  /*0210*/  LDG.E.CONSTANT R6, desc[UR4][R6.64] ;  /* 0x0000000406067981 */ /* 0x001ee2000c1e9900 */
[----:B--2---:R-:W-:Y:S01]  /*0220*/  IMAD.WIDE.U32 R2, R5, 0x8, R2 ;  /* 0x0000000805027825 */ /* 0x004fe200078e0002 */
[----:B----4-:R-:W0:Y:S08]  /*0230*/  I2F.S8 R15, R12 ;  /* 0x0000000c000f7306 */ /* 0x010e300000001400 */
[----:B------:R-:W2:Y:S08]  /*0240*/  I2F.S8 R19, R12.B1 ;  /* 0x1000000c00137306 */ /* 0x000eb00000001400 */
[----:B------:R-:W4:Y:S08]  /*0250*/  I2F.S8 R21, R12.B2 ;  /* 0x2000000c00157306 */ /* 0x000f300000001400 */
[----:B------:R-:W4:Y:S01]  /*0260*/  I2F.S8 R23, R12.B3 ;  /* 0x3000000c00177306 */ /* 0x000f220000001400 */
[----:B-----5:R-:W-:-:S02]  /*0270*/  HADD2.F32 R17, -RZ, R13.H0_H0 ;  /* 0x2000000dff117230 */ /* 0x020fc40000004100 */
[----:B-1----:R-:W-:Y:S02]  /*0280*/  HADD2.F32 R10, -RZ, R13.H1_H1 ;  /* 0x3000000dff0a7230 */ /* 0x002fe40000004100 */
[--C-:B---3--:R-:W-:Y:S02]  /*0290*/  HADD2.F32 R16, -RZ, R14.reuse.H0_H0 ;  /* 0x2000000eff107230 */ /* 0x108fe40000004100 */
[----:B------:R-:W-:Y:S02]  /*02a0*/  HADD2.F32 R11, -RZ, R14.H1_H1 ;  /* 0x3000000eff0b7230 */ /* 0x000fe40000004100 */
[----:B------:R-:W-:Y:S02]  /*02b0*/  HADD2.F32 R9, -RZ, R4.H0_H0 ;  /* 0x20000004ff097230 */ /* 0x000fe40000004100 */
[C---:B0-----:R-:W-:Y:S01]  /*02c0*/  FFMA.FTZ R15, R6.reuse, R15, R17 ;  /* 0x0000000f060f7223 */ /* 0x041fe20000010011 */
[--C-:B------:R-:W-:Y:S02]  /*02d0*/  HADD2.F32 R8, -RZ, R0.reuse.H0_H0 ;  /* 0x20000000ff087230 */ /* 0x100fe40000004100 */
[----:B--2---:R-:W-:Y:S01]  /*02e0*/  FFMA.FTZ R10, R6, R19, R10 ;  /* 0x00000013060a7223 */ /* 0x004fe2000001000a */
[----:B------:R-:W-:-:S02]  /*02f0*/  HADD2.F32 R7, -RZ, R0.H1_H1 ;  /* 0x30000000ff077230 */ /* 0x000fc40000004100 */
[C---:B----4-:R-:W-:Y:S01]  /*0300*/  FFMA.FTZ R16, R6.reuse, R21, R16 ;  /* 0x0000001506107223 */ /* 0x050fe20000010010 */
[----:B------:R-:W-:Y:S02]  /*0310*/  HADD2.F32 R4, -RZ, R4.H1_H1 ;  /* 0x30000004ff047230 */ /* 0x000fe40000004100 */
[----:B------:R-:W-:Y:S01]  /*0320*/  FFMA.FTZ R11, R6, R23, R11 ;  /* 0x00000017060b7223 */ /* 0x000fe2000001000b */
        /* <DEDUP_REMOVED lines=9> */
.L_x_19:
        /* <DEDUP_REMOVED lines=12> */
.L_x_39:


//--------------------- .nv.shared.reserved.0     --------------------------
	.section	.nv.shared.reserved.0,"aw",@nobits
	.weak		__nv_reservedSMEM_offset_0_alias
	.size		__nv_reservedSMEM_offset_0_alias, 0, 64
	.other		__nv_reservedSMEM_offset_0_alias,@"STO_CUDA_RESERVED_SHARED STV_DEFAULT"
__nv_reservedSMEM_offset_0_alias:
	.zero		0
	.zero		64


//--------------------- .nv.constant0._ZN17fastertransformer37add_bias_input_COL32_int32I_DataTypeOI6__halfEEvPT_PKiPKS2_S7_iiPKfS9_i --------------------------
	.section	.nv.constant0._ZN17fastertransformer37add_bias_input_COL32_int32I_DataTypeOI6__halfEEvPT_PKiPKS2_S7_iiPKfS9_i,"a",@progbits
	.sectionflags	@""
	.align	4
.nv.constant0._ZN17fastertransformer37add_bias_input_COL32_int32I_DataTypeOI6__halfEEvPT_PKiPKS2_S7_iiPKfS9_i:
	.zero		956


//--------------------- .nv.constant0._ZN17fastertransformer37add_bias_input_COL32_int32I_DataTypeOIfEEvPT_PKiPKS1_S6_iiPKfS8_i --------------------------
	.section	.nv.constant0._ZN17fastertransformer37add_bias_input_COL32_int32I_DataTypeOIfEEvPT_PKiPKS1_S6_iiPKfS8_i,"a",@progbits
	.sectionflags	@""
	.align	4
.nv.constant0._ZN17fastertransformer37add_bias_input_COL32_int32I_DataTypeOIfEEvPT_PKiPKS1_S6_iiPKfS8_i:
	.zero		956


//--------------------- .nv.constant0._ZN17fastertransformer36add_bias_input_COL32_int8I_DataTypeOI6__halfEEvPT_PKaPKS2_S7_iiPKf --------------------------
	.section	.nv.constant0._ZN17fastertransformer36add_bias_input_COL32_int8I_DataTypeOI6__halfEEvPT_PKaPKS2_S7_iiPKf,"a",@progbits
	.sectionflags	@""
	.align	4
.nv.constant0._ZN17fastertransformer36add_bias_input_COL32_int8I_DataTypeOI6__halfEEvPT_PKaPKS2_S7_iiPKf:
	.zero		944


//--------------------- .nv.constant0._ZN17fastertransformer36add_bias_input_COL32_int8I_DataTypeOIfEEvPT_PKaPKS1_S6_iiPKf --------------------------
	.section	.nv.constant0._ZN17fastertransformer36add_bias_input_COL32_int8I_DataTypeOIfEEvPT_PKaPKS1_S6_iiPKf,"a",@progbits
	.sectionflags	@""
	.align	4
.nv.constant0._ZN17fastertransformer36add_bias_input_COL32_int8I_DataTypeOIfEEvPT_PKaPKS1_S6_iiPKf:
	.zero		944


//--------------------- .nv.constant0._ZN17fastertransformer13T5addResidualI6__halfEEvPT_PKS2_ii --------------------------
	.section	.nv.constant0._ZN17fastertransformer13T5addResidualI6__halfEEvPT_PKS2_ii,"a",@progbits
	.sectionflags	@""
	.align	4
.nv.constant0._ZN17fastertransformer13T5addResidualI6__halfEEvPT_PKS2_ii:
	.zero		920


//--------------------- .nv.constant0._ZN17fastertransformer13T5addResidualIfEEvPT_PKS1_ii --------------------------
	.section	.nv.constant0._ZN17fastertransformer13T5addResidualIfEEvPT_PKS1_ii,"a",@progbits
	.sectionflags	@""
	.align	4
.nv.constant0._ZN17fastertransformer13T5addResidualIfEEvPT_PKS1_ii:
	.zero		920


//--------------------- .nv.constant0._ZN17fastertransformer27addBiasAttentionFfnResidualI6__halfEEvPT_PKS2_S5_S5_S5_iii --------------------------
	.section	.nv.constant0._ZN17fastertransformer27addBiasAttentionFfnResidualI6__halfEEvPT_PKS2_S5_S5_S5_iii,"a",@progbits
	.sectionflags	@""
	.align	4
.nv.constant0._ZN17fastertransformer27addBiasAttentionFfnResidualI6__halfEEvPT_PKS2_S5_S5_S5_iii:
	.zero		948


//--------------------- .nv.constant0._ZN17fastertransformer27addBiasAttentionFfnResidualI6__halfEEvPT_PKS2_S5_S5_iii --------------------------
	.section	.nv.constant0._ZN17fastertransformer27addBiasAttentionFfnResidualI6__halfEEvPT_PKS2_S5_S5_iii,"a",@progbits
	.sectionflags	@""
	.align	4
.nv.constant0._ZN17fastertransformer27addBiasAttentionFfnResidualI6__halfEEvPT_PKS2_S5_S5_iii:
	.zero		940


//--------------------- .nv.constant0._ZN17fastertransformer27addBiasAttentionFfnResidualIfEEvPT_PKS1_S4_S4_S4_iii --------------------------
	.section	.nv.constant0._ZN17fastertransformer27addBiasAttentionFfnResidualIfEEvPT_PKS1_S4_S4_S4_iii,"a",@progbits
	.sectionflags	@""
	.align	4
.nv.constant0._ZN17fastertransformer27addBiasAttentionFfnResidualIfEEvPT_PKS1_S4_S4_S4_iii:
	.zero		948


//--------------------- .nv.constant0._ZN17fastertransformer27addBiasAttentionFfnResidualIfEEvPT_PKS1_S4_S4_iii --------------------------
	.section	.nv.constant0._ZN17fastertransformer27addBiasAttentionFfnResidualIfEEvPT_PKS1_S4_S4_iii,"a",@progbits
	.sectionflags	@""
	.align	4
.nv.constant0._ZN17fastertransformer27addBiasAttentionFfnResidualIfEEvPT_PKS1_S4_S4_iii:
	.zero		940


//--------------------- .nv.constant0._ZN17fastertransformer15addBiasResidualI6__halfLi2ES1_EEvPT_PKT1_PKS2_S8_S8_PKfSA_ii --------------------------
	.section	.nv.constant0._ZN17fastertransformer15addBiasResidualI6__halfLi2ES1_EEvPT_PKT1_PKS2_S8_S8_PKfSA_ii,"a",@progbits
	.sectionflags	@""
	.align	4
.nv.constant0._ZN17fastertransformer15addBiasResidualI6__halfLi2ES1_EEvPT_PKT1_PKS2_S8_S8_PKfSA_ii:
	.zero		960


//--------------------- .nv.constant0._ZN17fastertransformer15addBiasResidualI6__halfLi2EiEEvPT_PKT1_PKS2_S8_S8_PKfSA_ii --------------------------
	.section	.nv.constant0._ZN17fastertransformer15addBiasResidualI6__halfLi2EiEEvPT_PKT1_PKS2_S8_S8_PKfSA_ii,"a",@progbits
	.sectionflags	@""
	.align	4
.nv.constant0._ZN17fastertransformer15addBiasResidualI6__halfLi2EiEEvPT_PKT1_PKS2_S8_S8_PKfSA_ii:
	.zero		960


//--------------------- .nv.constant0._ZN17fastertransformer15addBiasResidualI6__halfLi1ES1_EEvPT_PKT1_PKS2_S8_S8_PKfSA_ii --------------------------
	.section	.nv.constant0._ZN17fastertransformer15addBiasResidualI6__halfLi1ES1_EEvPT_PKT1_PKS2_S8_S8_PKfSA_ii,"a",@progbits
	.sectionflags	@""
	.align	4
.nv.constant0._ZN17fastertransformer15addBiasResidualI6__halfLi1ES1_EEvPT_PKT1_PKS2_S8_S8_PKfSA_ii:
	.zero		960


//--------------------- .nv.constant0._ZN17fastertransformer15addBiasResidualI6__halfLi1EiEEvPT_PKT1_PKS2_S8_S8_PKfSA_ii --------------------------
	.section	.nv.constant0._ZN17fastertransformer15addBiasResidualI6__halfLi1EiEEvPT_PKT1_PKS2_S8_S8_PKfSA_ii,"a",@progbits
	.sectionflags	@""
	.align	4
.nv.constant0._ZN17fastertransformer15addBiasResidualI6__halfLi1EiEEvPT_PKT1_PKS2_S8_S8_PKfSA_ii:
	.zero		960


//--------------------- .nv.constant0._ZN17fastertransformer15addBiasResidualIfLi2EfEEvPT_PKT1_PKS1_S7_S7_PKfS9_ii --------------------------
	.section	.nv.constant0._ZN17fastertransformer15addBiasResidualIfLi2EfEEvPT_PKT1_PKS1_S7_S7_PKfS9_ii,"a",@progbits
	.sectionflags	@""
	.align	4
.nv.constant0._ZN17fastertransformer15addBiasResidualIfLi2EfEEvPT_PKT1_PKS1_S7_S7_PKfS9_ii:
	.zero		960


//--------------------- .nv.constant0._ZN17fastertransformer15addBiasResidualIfLi2EiEEvPT_PKT1_PKS1_S7_S7_PKfS9_ii --------------------------
	.section	.nv.constant0._ZN17fastertransformer15addBiasResidualIfLi2EiEEvPT_PKT1_PKS1_S7_S7_PKfS9_ii,"a",@progbits
	.sectionflags	@""
	.align	4
.nv.constant0._ZN17fastertransformer15addBiasResidualIfLi2EiEEvPT_PKT1_PKS1_S7_S7_PKfS9_ii:
	.zero		960


//--------------------- .nv.constant0._ZN17fastertransformer15addBiasResidualIfLi1EfEEvPT_PKT1_PKS1_S7_S7_PKfS9_ii --------------------------
	.section	.nv.constant0._ZN17fastertransformer15addBiasResidualIfLi1EfEEvPT_PKT1_PKS1_S7_S7_PKfS9_ii,"a",@progbits
	.sectionflags	@""
	.align	4
.nv.constant0._ZN17fastertransformer15addBiasResidualIfLi1EfEEvPT_PKT1_PKS1_S7_S7_PKfS9_ii:
	.zero		960


//--------------------- .nv.constant0._ZN17fastertransformer15addBiasResidualIfLi1EiEEvPT_PKT1_PKS1_S7_S7_PKfS9_ii --------------------------
	.section	.nv.constant0._ZN17fastertransformer15addBiasResidualIfLi1EiEEvPT_PKT1_PKS1_S7_S7_PKfS9_ii,"a",@progbits
	.sectionflags	@""
	.align	4
.nv.constant0._ZN17fastertransformer15addBiasResidualIfLi1EiEEvPT_PKT1_PKS1_S7_S7_PKfS9_ii:
	.zero		960


//--------------------- .nv.constant0._ZN17fastertransformer37add_bias_input_COL32_int32I_DataTypeOINS_5half4EEEvPT_PKiPKS2_S7_iiPKfS9_i --------------------------
	.section	.nv.constant0._ZN17fastertransformer37add_bias_input_COL32_int32I_DataTypeOINS_5half4EEEvPT_PKiPKS2_S7_iiPKfS9_i,"a",@progbits
	.sectionflags	@""
	.align	4
.nv.constant0._ZN17fastertransformer37add_bias_input_COL32_int32I_DataTypeOINS_5half4EEEvPT_PKiPKS2_S7_iiPKfS9_i:
	.zero		956


//--------------------- .nv.constant0._ZN17fastertransformer36add_bias_input_COL32_int8I_DataTypeOINS_5half4EEEvPT_PKaPKS2_S7_iiPKf --------------------------
	.section	.nv.constant0._ZN17fastertransformer36add_bias_input_COL32_int8I_DataTypeOINS_5half4EEEvPT_PKaPKS2_S7_iiPKf,"a",@progbits
	.sectionflags	@""
	.align	4
.nv.constant0._ZN17fastertransformer36add_bias_input_COL32_int8I_DataTypeOINS_5half4EEEvPT_PKaPKS2_S7_iiPKf:
	.zero		944


//--------------------- SYMBOLS --------------------------

	.type		.nv.reservedSmem.offset0,@object
	.size		.nv.reservedSmem.offset0,0x4
